//
// Generated by NVIDIA NVVM Compiler
//
// Compiler Build ID: CL-36424714
// Cuda compilation tools, release 13.0, V13.0.88
// Based on NVVM 20.0.0
//

.version 9.0
.target sm_100
.address_size 64

	// .globl	compute_chudnovsky_terms_kernel
.func  (.param .b64 func_retval0) __internal_accurate_pow
(
	.param .b64 __internal_accurate_pow_param_0,
	.param .b64 __internal_accurate_pow_param_1
)
;
.global .align 16 .b8 __cudart_sin_cos_coeffs[128] = {70, 210, 176, 44, 241, 229, 90, 190, 146, 227, 172, 105, 227, 29, 199, 62, 161, 98, 219, 25, 160, 1, 42, 191, 24, 8, 17, 17, 17, 17, 129, 63, 84, 85, 85, 85, 85, 85, 197, 191, 0, 0, 0, 0, 0, 0, 0, 0, 0, 0, 0, 0, 0, 0, 0, 0, 100, 129, 253, 32, 131, 255, 168, 189, 40, 133, 239, 193, 167, 238, 33, 62, 217, 230, 6, 142, 79, 126, 146, 190, 233, 188, 221, 25, 160, 1, 250, 62, 71, 93, 193, 22, 108, 193, 86, 191, 81, 85, 85, 85, 85, 85, 165, 63, 0, 0, 0, 0, 0, 0, 224, 191, 0, 0, 0, 0, 0, 0, 240, 63};

.visible .entry compute_chudnovsky_terms_kernel(
	.param .u64 .ptr .align 1 compute_chudnovsky_terms_kernel_param_0,
	.param .u32 compute_chudnovsky_terms_kernel_param_1
)
{
	.reg .pred 	%p<85>;
	.reg .b32 	%r<205>;
	.reg .b32 	%f<10>;
	.reg .b64 	%rd<26>;
	.reg .b64 	%fd<897>;

	ld.param.u64 	%rd1, [compute_chudnovsky_terms_kernel_param_0];
	ld.param.u32 	%r59, [compute_chudnovsky_terms_kernel_param_1];
	mov.u32 	%r60, %ctaid.x;
	mov.u32 	%r61, %ntid.x;
	mov.u32 	%r62, %tid.x;
	mad.lo.s32 	%r1, %r60, %r61, %r62;
	setp.ge.s32 	%p1, %r1, %r59;
	@%p1 bra 	$L__BB0_62;
	cvt.rn.f64.s32 	%fd1, %r1;
	fma.rn.f64 	%fd2, %fd1, 0d4018000000000000, 0d3FF0000000000000;
	{
	.reg .b32 %temp; 
	mov.b64 	{%temp, %r2}, %fd2;
	}
	mov.b32 	%f1, %r2;
	setp.ltu.f64 	%p2, %fd2, 0d0000000000000000;
	@%p2 bra 	$L__BB0_12;
	setp.geu.f32 	%p3, %f1, 0f40100000;
	@%p3 bra 	$L__BB0_4;
	setp.ge.f32 	%p10, %f1, 0f400C0000;
	add.f64 	%fd188, %fd2, 0dBFF0000000000000;
	selp.f64 	%fd189, %fd188, 0d3FF0000000000000, %p10;
	selp.f64 	%fd190, %fd188, %fd2, %p10;
	setp.ge.f32 	%p11, %f1, 0f40040000;
	neg.f64 	%fd191, %fd189;
	fma.rn.f64 	%fd192, %fd190, %fd189, %fd191;
	add.f64 	%fd193, %fd190, 0dBFF0000000000000;
	selp.f64 	%fd194, %fd192, %fd189, %p11;
	selp.f64 	%fd195, %fd193, %fd190, %p11;
	setp.ge.f32 	%p12, %f1, 0f3FF80000;
	neg.f64 	%fd196, %fd194;
	fma.rn.f64 	%fd197, %fd195, %fd194, %fd196;
	add.f64 	%fd198, %fd195, 0dBFF0000000000000;
	selp.f64 	%fd199, %fd197, %fd194, %p12;
	selp.f64 	%fd200, %fd198, %fd195, %p12;
	setp.ge.f32 	%p13, %f1, 0f3FE00000;
	add.f64 	%fd201, %fd200, 0dBFF0000000000000;
	selp.f64 	%fd202, %fd201, %fd200, %p13;
	fma.rn.f64 	%fd203, %fd202, 0d3E381B4960FCF5C9, 0dBE8AF7049AE8A594;
	fma.rn.f64 	%fd204, %fd203, %fd202, 0d3EB301D46D4B22F5;
	fma.rn.f64 	%fd205, %fd204, %fd202, 0dBEB50272AEED0FC4;
	fma.rn.f64 	%fd206, %fd205, %fd202, 0dBEF51CE1A40516F8;
	fma.rn.f64 	%fd207, %fd206, %fd202, 0d3F20C8AA7419084C;
	fma.rn.f64 	%fd208, %fd207, %fd202, 0dBF2C3650196BAD8A;
	fma.rn.f64 	%fd209, %fd208, %fd202, 0dBF531711365A3E26;
	fma.rn.f64 	%fd210, %fd209, %fd202, 0d3F7D919C52A7DF35;
	fma.rn.f64 	%fd211, %fd210, %fd202, 0dBF83B4AF28386F4D;
	fma.rn.f64 	%fd212, %fd211, %fd202, 0dBFA59AF103C37B4D;
	fma.rn.f64 	%fd213, %fd212, %fd202, 0d3FC5512320B439EF;
	fma.rn.f64 	%fd214, %fd213, %fd202, 0dBFA5815E8FA26F4F;
	fma.rn.f64 	%fd215, %fd214, %fd202, 0dBFE4FCF4026AFA2B;
	fma.rn.f64 	%fd216, %fd215, %fd202, 0d3FE2788CFC6FB619;
	fma.rn.f64 	%fd217, %fd216, %fd202, 0d3FF0000000000000;
	mul.f64 	%fd218, %fd2, %fd217;
	selp.f64 	%fd219, %fd217, %fd218, %p13;
	div.rn.f64 	%fd888, %fd199, %fd219;
	bra.uni 	$L__BB0_21;
$L__BB0_4:
	{
	.reg .b32 %temp; 
	mov.b64 	{%r190, %temp}, %fd2;
	}
	shr.u32 	%r192, %r2, 20;
	setp.gt.u32 	%p4, %r2, 1048575;
	@%p4 bra 	$L__BB0_6;
	mul.f64 	%fd67, %fd2, 0d4350000000000000;
	{
	.reg .b32 %temp; 
	mov.b64 	{%temp, %r2}, %fd67;
	}
	{
	.reg .b32 %temp; 
	mov.b64 	{%r190, %temp}, %fd67;
	}
	shr.u32 	%r63, %r2, 20;
	add.s32 	%r192, %r63, -54;
$L__BB0_6:
	add.s32 	%r193, %r192, -1023;
	and.b32  	%r64, %r2, -2146435073;
	or.b32  	%r65, %r64, 1072693248;
	mov.b64 	%fd885, {%r190, %r65};
	setp.lt.u32 	%p5, %r65, 1073127583;
	@%p5 bra 	$L__BB0_8;
	{
	.reg .b32 %temp; 
	mov.b64 	{%r66, %temp}, %fd885;
	}
	{
	.reg .b32 %temp; 
	mov.b64 	{%temp, %r67}, %fd885;
	}
	add.s32 	%r68, %r67, -1048576;
	mov.b64 	%fd885, {%r66, %r68};
	add.s32 	%r193, %r192, -1022;
$L__BB0_8:
	add.f64 	%fd68, %fd885, 0dBFF0000000000000;
	add.f64 	%fd69, %fd885, 0d3FF0000000000000;
	rcp.approx.ftz.f64 	%fd70, %fd69;
	neg.f64 	%fd71, %fd69;
	fma.rn.f64 	%fd72, %fd71, %fd70, 0d3FF0000000000000;
	fma.rn.f64 	%fd73, %fd72, %fd72, %fd72;
	fma.rn.f64 	%fd74, %fd73, %fd70, %fd70;
	mul.f64 	%fd75, %fd68, %fd74;
	fma.rn.f64 	%fd76, %fd68, %fd74, %fd75;
	mul.f64 	%fd77, %fd76, %fd76;
	fma.rn.f64 	%fd78, %fd77, 0d3EB0F5FF7D2CAFE2, 0d3ED0F5D241AD3B5A;
	fma.rn.f64 	%fd79, %fd78, %fd77, 0d3EF3B20A75488A3F;
	fma.rn.f64 	%fd80, %fd79, %fd77, 0d3F1745CDE4FAECD5;
	fma.rn.f64 	%fd81, %fd80, %fd77, 0d3F3C71C7258A578B;
	fma.rn.f64 	%fd82, %fd81, %fd77, 0d3F6249249242B910;
	fma.rn.f64 	%fd83, %fd82, %fd77, 0d3F89999999999DFB;
	sub.f64 	%fd84, %fd68, %fd76;
	add.f64 	%fd85, %fd84, %fd84;
	neg.f64 	%fd86, %fd76;
	fma.rn.f64 	%fd87, %fd86, %fd68, %fd85;
	mul.f64 	%fd88, %fd74, %fd87;
	fma.rn.f64 	%fd89, %fd77, %fd83, 0d3FB5555555555555;
	mov.f64 	%fd90, 0d3FB5555555555555;
	sub.f64 	%fd91, %fd90, %fd89;
	fma.rn.f64 	%fd92, %fd77, %fd83, %fd91;
	add.f64 	%fd93, %fd92, 0dBC46A4CB00B9E7B0;
	add.f64 	%fd94, %fd89, %fd93;
	sub.f64 	%fd95, %fd89, %fd94;
	add.f64 	%fd96, %fd93, %fd95;
	mul.rn.f64 	%fd97, %fd76, %fd76;
	neg.f64 	%fd98, %fd97;
	fma.rn.f64 	%fd99, %fd76, %fd76, %fd98;
	{
	.reg .b32 %temp; 
	mov.b64 	{%r69, %temp}, %fd88;
	}
	{
	.reg .b32 %temp; 
	mov.b64 	{%temp, %r70}, %fd88;
	}
	add.s32 	%r71, %r70, 1048576;
	mov.b64 	%fd100, {%r69, %r71};
	fma.rn.f64 	%fd101, %fd76, %fd100, %fd99;
	mul.rn.f64 	%fd102, %fd97, %fd76;
	neg.f64 	%fd103, %fd102;
	fma.rn.f64 	%fd104, %fd97, %fd76, %fd103;
	fma.rn.f64 	%fd105, %fd97, %fd88, %fd104;
	fma.rn.f64 	%fd106, %fd101, %fd76, %fd105;
	mul.rn.f64 	%fd107, %fd94, %fd102;
	neg.f64 	%fd108, %fd107;
	fma.rn.f64 	%fd109, %fd94, %fd102, %fd108;
	fma.rn.f64 	%fd110, %fd94, %fd106, %fd109;
	fma.rn.f64 	%fd111, %fd96, %fd102, %fd110;
	add.f64 	%fd112, %fd107, %fd111;
	sub.f64 	%fd113, %fd107, %fd112;
	add.f64 	%fd114, %fd111, %fd113;
	add.f64 	%fd115, %fd76, %fd112;
	sub.f64 	%fd116, %fd76, %fd115;
	add.f64 	%fd117, %fd112, %fd116;
	add.f64 	%fd118, %fd114, %fd117;
	add.f64 	%fd119, %fd88, %fd118;
	add.f64 	%fd120, %fd115, %fd119;
	sub.f64 	%fd121, %fd115, %fd120;
	add.f64 	%fd122, %fd119, %fd121;
	xor.b32  	%r72, %r193, -2147483648;
	mov.b32 	%r73, 1127219200;
	mov.b64 	%fd123, {%r72, %r73};
	mov.b32 	%r74, -2147483648;
	mov.b64 	%fd124, {%r74, %r73};
	sub.f64 	%fd125, %fd123, %fd124;
	fma.rn.f64 	%fd126, %fd125, 0d3FE62E42FEFA39EF, %fd120;
	fma.rn.f64 	%fd127, %fd125, 0dBFE62E42FEFA39EF, %fd126;
	sub.f64 	%fd128, %fd127, %fd120;
	sub.f64 	%fd129, %fd122, %fd128;
	fma.rn.f64 	%fd130, %fd125, 0d3C7ABC9E3B39803F, %fd129;
	add.f64 	%fd131, %fd126, %fd130;
	sub.f64 	%fd132, %fd126, %fd131;
	add.f64 	%fd133, %fd130, %fd132;
	add.f64 	%fd134, %fd2, 0dBFE0000000000000;
	mul.rn.f64 	%fd135, %fd131, %fd134;
	neg.f64 	%fd136, %fd135;
	fma.rn.f64 	%fd137, %fd131, %fd134, %fd136;
	fma.rn.f64 	%fd138, %fd133, %fd134, %fd137;
	add.f64 	%fd139, %fd135, %fd138;
	sub.f64 	%fd140, %fd135, %fd139;
	add.f64 	%fd141, %fd138, %fd140;
	sub.f64 	%fd142, %fd139, %fd2;
	sub.f64 	%fd143, %fd139, %fd142;
	sub.f64 	%fd144, %fd143, %fd2;
	add.f64 	%fd145, %fd141, %fd144;
	add.f64 	%fd7, %fd142, %fd145;
	sub.f64 	%fd146, %fd142, %fd7;
	add.f64 	%fd8, %fd145, %fd146;
	fma.rn.f64 	%fd147, %fd7, 0d3FF71547652B82FE, 0d4338000000000000;
	{
	.reg .b32 %temp; 
	mov.b64 	{%r14, %temp}, %fd147;
	}
	mov.f64 	%fd148, 0dC338000000000000;
	add.rn.f64 	%fd149, %fd147, %fd148;
	fma.rn.f64 	%fd150, %fd149, 0dBFE62E42FEFA39EF, %fd7;
	fma.rn.f64 	%fd151, %fd149, 0dBC7ABC9E3B39803F, %fd150;
	fma.rn.f64 	%fd152, %fd151, 0d3E5ADE1569CE2BDF, 0d3E928AF3FCA213EA;
	fma.rn.f64 	%fd153, %fd152, %fd151, 0d3EC71DEE62401315;
	fma.rn.f64 	%fd154, %fd153, %fd151, 0d3EFA01997C89EB71;
	fma.rn.f64 	%fd155, %fd154, %fd151, 0d3F2A01A014761F65;
	fma.rn.f64 	%fd156, %fd155, %fd151, 0d3F56C16C1852B7AF;
	fma.rn.f64 	%fd157, %fd156, %fd151, 0d3F81111111122322;
	fma.rn.f64 	%fd158, %fd157, %fd151, 0d3FA55555555502A1;
	fma.rn.f64 	%fd159, %fd158, %fd151, 0d3FC5555555555511;
	fma.rn.f64 	%fd160, %fd159, %fd151, 0d3FE000000000000B;
	fma.rn.f64 	%fd161, %fd160, %fd151, 0d3FF0000000000000;
	fma.rn.f64 	%fd162, %fd161, %fd151, 0d3FF0000000000000;
	{
	.reg .b32 %temp; 
	mov.b64 	{%r15, %temp}, %fd162;
	}
	{
	.reg .b32 %temp; 
	mov.b64 	{%temp, %r16}, %fd162;
	}
	shl.b32 	%r75, %r14, 20;
	add.s32 	%r76, %r75, %r16;
	mov.b64 	%fd886, {%r15, %r76};
	{
	.reg .b32 %temp; 
	mov.b64 	{%temp, %r77}, %fd7;
	}
	mov.b32 	%f7, %r77;
	abs.f32 	%f2, %f7;
	setp.lt.f32 	%p6, %f2, 0f4086232B;
	@%p6 bra 	$L__BB0_11;
	setp.lt.f64 	%p7, %fd7, 0d0000000000000000;
	add.f64 	%fd163, %fd7, 0d7FF0000000000000;
	selp.f64 	%fd886, 0d0000000000000000, %fd163, %p7;
	setp.geu.f32 	%p8, %f2, 0f40874800;
	@%p8 bra 	$L__BB0_11;
	shr.u32 	%r78, %r14, 31;
	add.s32 	%r79, %r14, %r78;
	shr.s32 	%r80, %r79, 1;
	shl.b32 	%r81, %r80, 20;
	add.s32 	%r82, %r16, %r81;
	mov.b64 	%fd164, {%r15, %r82};
	sub.s32 	%r83, %r14, %r80;
	shl.b32 	%r84, %r83, 20;
	add.s32 	%r85, %r84, 1072693248;
	mov.b32 	%r86, 0;
	mov.b64 	%fd165, {%r86, %r85};
	mul.f64 	%fd886, %fd165, %fd164;
$L__BB0_11:
	fma.rn.f64 	%fd166, %fd8, %fd886, %fd886;
	mul.f64 	%fd167, %fd166, 0dBCAA6A0D6F814637;
	fma.rn.f64 	%fd168, %fd166, 0d40040D931FF62706, %fd167;
	rcp.approx.ftz.f64 	%fd169, %fd2;
	neg.f64 	%fd170, %fd2;
	fma.rn.f64 	%fd171, %fd170, %fd169, 0d3FF0000000000000;
	fma.rn.f64 	%fd172, %fd171, %fd171, %fd171;
	fma.rn.f64 	%fd173, %fd172, %fd169, %fd169;
	fma.rn.f64 	%fd174, %fd173, 0dBF64BEE47C38A637, 0d3F73C25DA81303D5;
	fma.rn.f64 	%fd175, %fd174, %fd173, 0dBF6B7C37A96CFC72;
	fma.rn.f64 	%fd176, %fd175, %fd173, 0d3F35A85ABDE1E324;
	fma.rn.f64 	%fd177, %fd176, %fd173, 0d3F4A8B28F07B3F05;
	fma.rn.f64 	%fd178, %fd177, %fd173, 0dBF0A15D1D45A282F;
	fma.rn.f64 	%fd179, %fd178, %fd173, 0dBF4367D3468CB5BE;
	fma.rn.f64 	%fd180, %fd179, %fd173, 0d3F12471B0E9F1005;
	fma.rn.f64 	%fd181, %fd180, %fd173, 0d3F49B1004744D5C4;
	fma.rn.f64 	%fd182, %fd181, %fd173, 0dBF2E13CE69AB4B7F;
	fma.rn.f64 	%fd183, %fd182, %fd173, 0dBF65F7268ECF8A01;
	fma.rn.f64 	%fd184, %fd183, %fd173, 0d3F6C71C71C71ACE0;
	fma.rn.f64 	%fd185, %fd184, %fd173, 0d3FB5555555555556;
	mul.f64 	%fd186, %fd173, %fd185;
	fma.rn.f64 	%fd187, %fd186, %fd168, %fd168;
	setp.ge.f64 	%p9, %fd2, 0d406573FAE561F648;
	selp.f64 	%fd888, 0d7FF0000000000000, %fd187, %p9;
	bra.uni 	$L__BB0_21;
$L__BB0_12:
	cvt.rzi.f64.f64 	%fd221, %fd2;
	setp.eq.f64 	%p14, %fd2, %fd221;
	mov.f64 	%fd888, 0dFFF8000000000000;
	@%p14 bra 	$L__BB0_21;
	setp.leu.f32 	%p15, %f1, 0fC0100000;
	@%p15 bra 	$L__BB0_15;
	setp.le.f32 	%p23, %f1, 0fC00C0000;
	fma.rn.f64 	%fd300, %fd2, %fd2, %fd2;
	add.f64 	%fd301, %fd2, 0d3FF0000000000000;
	selp.f64 	%fd302, %fd300, %fd2, %p23;
	selp.f64 	%fd303, %fd301, %fd2, %p23;
	setp.le.f32 	%p24, %f1, 0fC0040000;
	fma.rn.f64 	%fd304, %fd303, %fd302, %fd302;
	add.f64 	%fd305, %fd303, 0d3FF0000000000000;
	selp.f64 	%fd306, %fd304, %fd302, %p24;
	selp.f64 	%fd307, %fd305, %fd303, %p24;
	setp.le.f32 	%p25, %f1, 0fBFF80000;
	fma.rn.f64 	%fd308, %fd307, %fd306, %fd306;
	add.f64 	%fd309, %fd307, 0d3FF0000000000000;
	selp.f64 	%fd310, %fd308, %fd306, %p25;
	selp.f64 	%fd311, %fd309, %fd307, %p25;
	setp.le.f32 	%p26, %f1, 0fBFE00000;
	fma.rn.f64 	%fd312, %fd311, %fd310, %fd310;
	add.f64 	%fd313, %fd311, 0d3FF0000000000000;
	selp.f64 	%fd314, %fd312, %fd310, %p26;
	selp.f64 	%fd315, %fd313, %fd311, %p26;
	fma.rn.f64 	%fd316, %fd315, 0d3E381B4960FCF5C9, 0dBE8AF7049AE8A594;
	fma.rn.f64 	%fd317, %fd316, %fd315, 0d3EB301D46D4B22F5;
	fma.rn.f64 	%fd318, %fd317, %fd315, 0dBEB50272AEED0FC4;
	fma.rn.f64 	%fd319, %fd318, %fd315, 0dBEF51CE1A40516F8;
	fma.rn.f64 	%fd320, %fd319, %fd315, 0d3F20C8AA7419084C;
	fma.rn.f64 	%fd321, %fd320, %fd315, 0dBF2C3650196BAD8A;
	fma.rn.f64 	%fd322, %fd321, %fd315, 0dBF531711365A3E26;
	fma.rn.f64 	%fd323, %fd322, %fd315, 0d3F7D919C52A7DF35;
	fma.rn.f64 	%fd324, %fd323, %fd315, 0dBF83B4AF28386F4D;
	fma.rn.f64 	%fd325, %fd324, %fd315, 0dBFA59AF103C37B4D;
	fma.rn.f64 	%fd326, %fd325, %fd315, 0d3FC5512320B439EF;
	fma.rn.f64 	%fd327, %fd326, %fd315, 0dBFA5815E8FA26F4F;
	fma.rn.f64 	%fd328, %fd327, %fd315, 0dBFE4FCF4026AFA2B;
	fma.rn.f64 	%fd329, %fd328, %fd315, 0d3FE2788CFC6FB619;
	fma.rn.f64 	%fd330, %fd329, %fd315, 0d3FF0000000000000;
	mul.f64 	%fd331, %fd314, %fd330;
	rcp.rn.f64 	%fd888, %fd331;
	bra.uni 	$L__BB0_21;
$L__BB0_15:
	setp.leu.f32 	%p16, %f1, 0fC0672000;
	@%p16 bra 	$L__BB0_20;
	{
	.reg .b32 %temp; 
	mov.b64 	{%r87, %temp}, %fd2;
	}
	add.s32 	%r88, %r2, 1048576;
	mov.b64 	%fd227, {%r87, %r88};
	cvt.rni.f64.f64 	%fd228, %fd227;
	cvt.rzi.s64.f64 	%rd2, %fd228;
	cvt.u32.u64 	%r89, %rd2;
	fma.rn.f64 	%fd229, %fd228, 0dBFE0000000000000, %fd2;
	mul.f64 	%fd230, %fd229, 0d3CA1A62633145C07;
	fma.rn.f64 	%fd231, %fd229, 0d400921FB54442D18, %fd230;
	shl.b64 	%rd3, %rd2, 6;
	and.b64  	%rd4, %rd3, 64;
	mov.u64 	%rd5, __cudart_sin_cos_coeffs;
	add.s64 	%rd6, %rd5, %rd4;
	mul.rn.f64 	%fd232, %fd231, %fd231;
	and.b64  	%rd7, %rd2, 1;
	setp.eq.b64 	%p18, %rd7, 1;
	selp.f64 	%fd233, 0dBDA8FF8320FD8164, 0d3DE5DB65F9785EBA, %p18;
	ld.global.nc.v2.f64 	{%fd234, %fd235}, [%rd6];
	fma.rn.f64 	%fd236, %fd233, %fd232, %fd234;
	fma.rn.f64 	%fd237, %fd236, %fd232, %fd235;
	ld.global.nc.v2.f64 	{%fd238, %fd239}, [%rd6+16];
	fma.rn.f64 	%fd240, %fd237, %fd232, %fd238;
	fma.rn.f64 	%fd241, %fd240, %fd232, %fd239;
	ld.global.nc.v2.f64 	{%fd242, %fd243}, [%rd6+32];
	fma.rn.f64 	%fd244, %fd241, %fd232, %fd242;
	fma.rn.f64 	%fd245, %fd244, %fd232, %fd243;
	fma.rn.f64 	%fd246, %fd245, %fd231, %fd231;
	fma.rn.f64 	%fd247, %fd245, %fd232, 0d3FF0000000000000;
	selp.f64 	%fd248, %fd247, %fd246, %p18;
	and.b32  	%r90, %r89, 2;
	setp.eq.s32 	%p19, %r90, 0;
	mov.f64 	%fd249, 0d0000000000000000;
	sub.f64 	%fd250, %fd249, %fd248;
	selp.f64 	%fd251, %fd248, %fd250, %p19;
	abs.f64 	%fd15, %fd2;
	rcp.approx.ftz.f64 	%fd252, %fd15;
	neg.f64 	%fd253, %fd15;
	fma.rn.f64 	%fd254, %fd253, %fd252, 0d3FF0000000000000;
	fma.rn.f64 	%fd255, %fd254, %fd254, %fd254;
	fma.rn.f64 	%fd256, %fd255, %fd252, %fd252;
	fma.rn.f64 	%fd257, %fd256, 0dBF64BEE47C38A637, 0d3F73C25DA81303D5;
	fma.rn.f64 	%fd258, %fd257, %fd256, 0dBF6B7C37A96CFC72;
	fma.rn.f64 	%fd259, %fd258, %fd256, 0d3F35A85ABDE1E324;
	fma.rn.f64 	%fd260, %fd259, %fd256, 0d3F4A8B28F07B3F05;
	fma.rn.f64 	%fd261, %fd260, %fd256, 0dBF0A15D1D45A282F;
	fma.rn.f64 	%fd262, %fd261, %fd256, 0dBF4367D3468CB5BE;
	fma.rn.f64 	%fd263, %fd262, %fd256, 0d3F12471B0E9F1005;
	fma.rn.f64 	%fd264, %fd263, %fd256, 0d3F49B1004744D5C4;
	fma.rn.f64 	%fd265, %fd264, %fd256, 0dBF2E13CE69AB4B7F;
	fma.rn.f64 	%fd266, %fd265, %fd256, 0dBF65F7268ECF8A01;
	fma.rn.f64 	%fd267, %fd266, %fd256, 0d3F6C71C71C71ACE0;
	fma.rn.f64 	%fd268, %fd267, %fd256, 0d3FB5555555555556;
	mul.f64 	%fd269, %fd256, %fd268;
	fma.rn.f64 	%fd16, %fd269, %fd251, %fd251;
	fma.rn.f64 	%fd270, %fd15, 0d3FF71547652B82FE, 0d4338000000000000;
	{
	.reg .b32 %temp; 
	mov.b64 	{%r17, %temp}, %fd270;
	}
	mov.f64 	%fd271, 0dC338000000000000;
	add.rn.f64 	%fd272, %fd270, %fd271;
	fma.rn.f64 	%fd273, %fd272, 0dBFE62E42FEFA39EF, %fd15;
	fma.rn.f64 	%fd274, %fd272, 0dBC7ABC9E3B39803F, %fd273;
	fma.rn.f64 	%fd275, %fd274, 0d3E5ADE1569CE2BDF, 0d3E928AF3FCA213EA;
	fma.rn.f64 	%fd276, %fd275, %fd274, 0d3EC71DEE62401315;
	fma.rn.f64 	%fd277, %fd276, %fd274, 0d3EFA01997C89EB71;
	fma.rn.f64 	%fd278, %fd277, %fd274, 0d3F2A01A014761F65;
	fma.rn.f64 	%fd279, %fd278, %fd274, 0d3F56C16C1852B7AF;
	fma.rn.f64 	%fd280, %fd279, %fd274, 0d3F81111111122322;
	fma.rn.f64 	%fd281, %fd280, %fd274, 0d3FA55555555502A1;
	fma.rn.f64 	%fd282, %fd281, %fd274, 0d3FC5555555555511;
	fma.rn.f64 	%fd283, %fd282, %fd274, 0d3FE000000000000B;
	fma.rn.f64 	%fd284, %fd283, %fd274, 0d3FF0000000000000;
	fma.rn.f64 	%fd887, %fd284, %fd274, 0d3FF0000000000000;
	abs.s32 	%r91, %r17;
	setp.gt.s32 	%p20, %r91, 1022;
	@%p20 bra 	$L__BB0_18;
	shl.b32 	%r97, %r17, 20;
	add.s32 	%r194, %r97, 1072693248;
	bra.uni 	$L__BB0_19;
$L__BB0_18:
	add.s32 	%r92, %r17, 2046;
	shl.b32 	%r93, %r92, 19;
	and.b32  	%r94, %r93, -1048576;
	shl.b32 	%r95, %r92, 20;
	sub.s32 	%r194, %r95, %r94;
	mov.b32 	%r96, 0;
	mov.b64 	%fd285, {%r96, %r94};
	mul.f64 	%fd887, %fd285, %fd887;
$L__BB0_19:
	mov.b32 	%r98, 0;
	mov.b64 	%fd286, {%r98, %r194};
	mul.f64 	%fd287, %fd887, %fd286;
	mul.f64 	%fd288, %fd287, 0dBC9A6A0D6F814637;
	fma.rn.f64 	%fd289, %fd287, 0d3FF40D931FF62706, %fd288;
	mul.f64 	%fd290, %fd15, %fd16;
	div.rn.f64 	%fd291, %fd289, %fd290;
	add.f64 	%fd292, %fd15, 0dBFE0000000000000;
	setp.gtu.f32 	%p21, %f1, 0fC061E400;
	{
	.reg .b32 %temp; 
	mov.b64 	{%r99, %temp}, %fd292;
	}
	{
	.reg .b32 %temp; 
	mov.b64 	{%temp, %r100}, %fd292;
	}
	add.s32 	%r101, %r100, -1048576;
	mov.b64 	%fd293, {%r99, %r101};
	selp.f64 	%fd294, %fd292, %fd293, %p21;
	neg.f64 	%fd295, %fd294;
	{ // callseq 0, 0
	.param .b64 param0;
	st.param.f64 	[param0], %fd15;
	.param .b64 param1;
	st.param.f64 	[param1], %fd295;
	.param .b64 retval0;
	call.uni (retval0), 
	__internal_accurate_pow, 
	(
	param0, 
	param1
	);
	ld.param.f64 	%fd296, [retval0];
	} // callseq 0
	setp.le.f32 	%p22, %f1, 0fC061E400;
	mul.f64 	%fd298, %fd296, %fd291;
	selp.f64 	%fd299, %fd298, %fd291, %p22;
	mul.f64 	%fd888, %fd296, %fd299;
	bra.uni 	$L__BB0_21;
$L__BB0_20:
	cvt.rmi.f64.f64 	%fd222, %fd2;
	mul.f64 	%fd223, %fd222, 0d3FE0000000000000;
	cvt.rmi.f64.f64 	%fd224, %fd223;
	add.f64 	%fd225, %fd224, %fd224;
	sub.f64 	%fd226, %fd222, %fd225;
	setp.eq.f64 	%p17, %fd226, 0d3FF0000000000000;
	selp.f64 	%fd888, 0d8000000000000000, 0d0000000000000000, %p17;
$L__BB0_21:
	mul.f64 	%fd23, %fd1, 0d4008000000000000;
	add.f64 	%fd24, %fd23, 0d3FF0000000000000;
	{
	.reg .b32 %temp; 
	mov.b64 	{%temp, %r21}, %fd24;
	}
	mov.b32 	%f3, %r21;
	setp.ltu.f64 	%p27, %fd24, 0d0000000000000000;
	@%p27 bra 	$L__BB0_32;
	setp.geu.f32 	%p28, %f3, 0f40100000;
	@%p28 bra 	$L__BB0_24;
	setp.ge.f32 	%p35, %f3, 0f400C0000;
	add.f64 	%fd453, %fd24, 0dBFF0000000000000;
	selp.f64 	%fd454, %fd453, 0d3FF0000000000000, %p35;
	selp.f64 	%fd455, %fd453, %fd24, %p35;
	setp.ge.f32 	%p36, %f3, 0f40040000;
	neg.f64 	%fd456, %fd454;
	fma.rn.f64 	%fd457, %fd455, %fd454, %fd456;
	add.f64 	%fd458, %fd455, 0dBFF0000000000000;
	selp.f64 	%fd459, %fd457, %fd454, %p36;
	selp.f64 	%fd460, %fd458, %fd455, %p36;
	setp.ge.f32 	%p37, %f3, 0f3FF80000;
	neg.f64 	%fd461, %fd459;
	fma.rn.f64 	%fd462, %fd460, %fd459, %fd461;
	add.f64 	%fd463, %fd460, 0dBFF0000000000000;
	selp.f64 	%fd464, %fd462, %fd459, %p37;
	selp.f64 	%fd465, %fd463, %fd460, %p37;
	setp.ge.f32 	%p38, %f3, 0f3FE00000;
	add.f64 	%fd466, %fd465, 0dBFF0000000000000;
	selp.f64 	%fd467, %fd466, %fd465, %p38;
	fma.rn.f64 	%fd468, %fd467, 0d3E381B4960FCF5C9, 0dBE8AF7049AE8A594;
	fma.rn.f64 	%fd469, %fd468, %fd467, 0d3EB301D46D4B22F5;
	fma.rn.f64 	%fd470, %fd469, %fd467, 0dBEB50272AEED0FC4;
	fma.rn.f64 	%fd471, %fd470, %fd467, 0dBEF51CE1A40516F8;
	fma.rn.f64 	%fd472, %fd471, %fd467, 0d3F20C8AA7419084C;
	fma.rn.f64 	%fd473, %fd472, %fd467, 0dBF2C3650196BAD8A;
	fma.rn.f64 	%fd474, %fd473, %fd467, 0dBF531711365A3E26;
	fma.rn.f64 	%fd475, %fd474, %fd467, 0d3F7D919C52A7DF35;
	fma.rn.f64 	%fd476, %fd475, %fd467, 0dBF83B4AF28386F4D;
	fma.rn.f64 	%fd477, %fd476, %fd467, 0dBFA59AF103C37B4D;
	fma.rn.f64 	%fd478, %fd477, %fd467, 0d3FC5512320B439EF;
	fma.rn.f64 	%fd479, %fd478, %fd467, 0dBFA5815E8FA26F4F;
	fma.rn.f64 	%fd480, %fd479, %fd467, 0dBFE4FCF4026AFA2B;
	fma.rn.f64 	%fd481, %fd480, %fd467, 0d3FE2788CFC6FB619;
	fma.rn.f64 	%fd482, %fd481, %fd467, 0d3FF0000000000000;
	mul.f64 	%fd483, %fd24, %fd482;
	selp.f64 	%fd484, %fd482, %fd483, %p38;
	div.rn.f64 	%fd892, %fd464, %fd484;
	bra.uni 	$L__BB0_41;
$L__BB0_24:
	{
	.reg .b32 %temp; 
	mov.b64 	{%r195, %temp}, %fd24;
	}
	shr.u32 	%r197, %r21, 20;
	setp.gt.u32 	%p29, %r21, 1048575;
	@%p29 bra 	$L__BB0_26;
	mul.f64 	%fd332, %fd24, 0d4350000000000000;
	{
	.reg .b32 %temp; 
	mov.b64 	{%temp, %r21}, %fd332;
	}
	{
	.reg .b32 %temp; 
	mov.b64 	{%r195, %temp}, %fd332;
	}
	shr.u32 	%r102, %r21, 20;
	add.s32 	%r197, %r102, -54;
$L__BB0_26:
	add.s32 	%r198, %r197, -1023;
	and.b32  	%r103, %r21, -2146435073;
	or.b32  	%r104, %r103, 1072693248;
	mov.b64 	%fd889, {%r195, %r104};
	setp.lt.u32 	%p30, %r104, 1073127583;
	@%p30 bra 	$L__BB0_28;
	{
	.reg .b32 %temp; 
	mov.b64 	{%r105, %temp}, %fd889;
	}
	{
	.reg .b32 %temp; 
	mov.b64 	{%temp, %r106}, %fd889;
	}
	add.s32 	%r107, %r106, -1048576;
	mov.b64 	%fd889, {%r105, %r107};
	add.s32 	%r198, %r197, -1022;
$L__BB0_28:
	add.f64 	%fd333, %fd889, 0dBFF0000000000000;
	add.f64 	%fd334, %fd889, 0d3FF0000000000000;
	rcp.approx.ftz.f64 	%fd335, %fd334;
	neg.f64 	%fd336, %fd334;
	fma.rn.f64 	%fd337, %fd336, %fd335, 0d3FF0000000000000;
	fma.rn.f64 	%fd338, %fd337, %fd337, %fd337;
	fma.rn.f64 	%fd339, %fd338, %fd335, %fd335;
	mul.f64 	%fd340, %fd333, %fd339;
	fma.rn.f64 	%fd341, %fd333, %fd339, %fd340;
	mul.f64 	%fd342, %fd341, %fd341;
	fma.rn.f64 	%fd343, %fd342, 0d3EB0F5FF7D2CAFE2, 0d3ED0F5D241AD3B5A;
	fma.rn.f64 	%fd344, %fd343, %fd342, 0d3EF3B20A75488A3F;
	fma.rn.f64 	%fd345, %fd344, %fd342, 0d3F1745CDE4FAECD5;
	fma.rn.f64 	%fd346, %fd345, %fd342, 0d3F3C71C7258A578B;
	fma.rn.f64 	%fd347, %fd346, %fd342, 0d3F6249249242B910;
	fma.rn.f64 	%fd348, %fd347, %fd342, 0d3F89999999999DFB;
	sub.f64 	%fd349, %fd333, %fd341;
	add.f64 	%fd350, %fd349, %fd349;
	neg.f64 	%fd351, %fd341;
	fma.rn.f64 	%fd352, %fd351, %fd333, %fd350;
	mul.f64 	%fd353, %fd339, %fd352;
	fma.rn.f64 	%fd354, %fd342, %fd348, 0d3FB5555555555555;
	mov.f64 	%fd355, 0d3FB5555555555555;
	sub.f64 	%fd356, %fd355, %fd354;
	fma.rn.f64 	%fd357, %fd342, %fd348, %fd356;
	add.f64 	%fd358, %fd357, 0dBC46A4CB00B9E7B0;
	add.f64 	%fd359, %fd354, %fd358;
	sub.f64 	%fd360, %fd354, %fd359;
	add.f64 	%fd361, %fd358, %fd360;
	mul.rn.f64 	%fd362, %fd341, %fd341;
	neg.f64 	%fd363, %fd362;
	fma.rn.f64 	%fd364, %fd341, %fd341, %fd363;
	{
	.reg .b32 %temp; 
	mov.b64 	{%r108, %temp}, %fd353;
	}
	{
	.reg .b32 %temp; 
	mov.b64 	{%temp, %r109}, %fd353;
	}
	add.s32 	%r110, %r109, 1048576;
	mov.b64 	%fd365, {%r108, %r110};
	fma.rn.f64 	%fd366, %fd341, %fd365, %fd364;
	mul.rn.f64 	%fd367, %fd362, %fd341;
	neg.f64 	%fd368, %fd367;
	fma.rn.f64 	%fd369, %fd362, %fd341, %fd368;
	fma.rn.f64 	%fd370, %fd362, %fd353, %fd369;
	fma.rn.f64 	%fd371, %fd366, %fd341, %fd370;
	mul.rn.f64 	%fd372, %fd359, %fd367;
	neg.f64 	%fd373, %fd372;
	fma.rn.f64 	%fd374, %fd359, %fd367, %fd373;
	fma.rn.f64 	%fd375, %fd359, %fd371, %fd374;
	fma.rn.f64 	%fd376, %fd361, %fd367, %fd375;
	add.f64 	%fd377, %fd372, %fd376;
	sub.f64 	%fd378, %fd372, %fd377;
	add.f64 	%fd379, %fd376, %fd378;
	add.f64 	%fd380, %fd341, %fd377;
	sub.f64 	%fd381, %fd341, %fd380;
	add.f64 	%fd382, %fd377, %fd381;
	add.f64 	%fd383, %fd379, %fd382;
	add.f64 	%fd384, %fd353, %fd383;
	add.f64 	%fd385, %fd380, %fd384;
	sub.f64 	%fd386, %fd380, %fd385;
	add.f64 	%fd387, %fd384, %fd386;
	xor.b32  	%r111, %r198, -2147483648;
	mov.b32 	%r112, 1127219200;
	mov.b64 	%fd388, {%r111, %r112};
	mov.b32 	%r113, -2147483648;
	mov.b64 	%fd389, {%r113, %r112};
	sub.f64 	%fd390, %fd388, %fd389;
	fma.rn.f64 	%fd391, %fd390, 0d3FE62E42FEFA39EF, %fd385;
	fma.rn.f64 	%fd392, %fd390, 0dBFE62E42FEFA39EF, %fd391;
	sub.f64 	%fd393, %fd392, %fd385;
	sub.f64 	%fd394, %fd387, %fd393;
	fma.rn.f64 	%fd395, %fd390, 0d3C7ABC9E3B39803F, %fd394;
	add.f64 	%fd396, %fd391, %fd395;
	sub.f64 	%fd397, %fd391, %fd396;
	add.f64 	%fd398, %fd395, %fd397;
	add.f64 	%fd399, %fd24, 0dBFE0000000000000;
	mul.rn.f64 	%fd400, %fd396, %fd399;
	neg.f64 	%fd401, %fd400;
	fma.rn.f64 	%fd402, %fd396, %fd399, %fd401;
	fma.rn.f64 	%fd403, %fd398, %fd399, %fd402;
	add.f64 	%fd404, %fd400, %fd403;
	sub.f64 	%fd405, %fd400, %fd404;
	add.f64 	%fd406, %fd403, %fd405;
	sub.f64 	%fd407, %fd404, %fd24;
	sub.f64 	%fd408, %fd404, %fd407;
	sub.f64 	%fd409, %fd408, %fd24;
	add.f64 	%fd410, %fd406, %fd409;
	add.f64 	%fd29, %fd407, %fd410;
	sub.f64 	%fd411, %fd407, %fd29;
	add.f64 	%fd30, %fd410, %fd411;
	fma.rn.f64 	%fd412, %fd29, 0d3FF71547652B82FE, 0d4338000000000000;
	{
	.reg .b32 %temp; 
	mov.b64 	{%r33, %temp}, %fd412;
	}
	mov.f64 	%fd413, 0dC338000000000000;
	add.rn.f64 	%fd414, %fd412, %fd413;
	fma.rn.f64 	%fd415, %fd414, 0dBFE62E42FEFA39EF, %fd29;
	fma.rn.f64 	%fd416, %fd414, 0dBC7ABC9E3B39803F, %fd415;
	fma.rn.f64 	%fd417, %fd416, 0d3E5ADE1569CE2BDF, 0d3E928AF3FCA213EA;
	fma.rn.f64 	%fd418, %fd417, %fd416, 0d3EC71DEE62401315;
	fma.rn.f64 	%fd419, %fd418, %fd416, 0d3EFA01997C89EB71;
	fma.rn.f64 	%fd420, %fd419, %fd416, 0d3F2A01A014761F65;
	fma.rn.f64 	%fd421, %fd420, %fd416, 0d3F56C16C1852B7AF;
	fma.rn.f64 	%fd422, %fd421, %fd416, 0d3F81111111122322;
	fma.rn.f64 	%fd423, %fd422, %fd416, 0d3FA55555555502A1;
	fma.rn.f64 	%fd424, %fd423, %fd416, 0d3FC5555555555511;
	fma.rn.f64 	%fd425, %fd424, %fd416, 0d3FE000000000000B;
	fma.rn.f64 	%fd426, %fd425, %fd416, 0d3FF0000000000000;
	fma.rn.f64 	%fd427, %fd426, %fd416, 0d3FF0000000000000;
	{
	.reg .b32 %temp; 
	mov.b64 	{%r34, %temp}, %fd427;
	}
	{
	.reg .b32 %temp; 
	mov.b64 	{%temp, %r35}, %fd427;
	}
	shl.b32 	%r114, %r33, 20;
	add.s32 	%r115, %r114, %r35;
	mov.b64 	%fd890, {%r34, %r115};
	{
	.reg .b32 %temp; 
	mov.b64 	{%temp, %r116}, %fd29;
	}
	mov.b32 	%f8, %r116;
	abs.f32 	%f4, %f8;
	setp.lt.f32 	%p31, %f4, 0f4086232B;
	@%p31 bra 	$L__BB0_31;
	setp.lt.f64 	%p32, %fd29, 0d0000000000000000;
	add.f64 	%fd428, %fd29, 0d7FF0000000000000;
	selp.f64 	%fd890, 0d0000000000000000, %fd428, %p32;
	setp.geu.f32 	%p33, %f4, 0f40874800;
	@%p33 bra 	$L__BB0_31;
	shr.u32 	%r117, %r33, 31;
	add.s32 	%r118, %r33, %r117;
	shr.s32 	%r119, %r118, 1;
	shl.b32 	%r120, %r119, 20;
	add.s32 	%r121, %r35, %r120;
	mov.b64 	%fd429, {%r34, %r121};
	sub.s32 	%r122, %r33, %r119;
	shl.b32 	%r123, %r122, 20;
	add.s32 	%r124, %r123, 1072693248;
	mov.b32 	%r125, 0;
	mov.b64 	%fd430, {%r125, %r124};
	mul.f64 	%fd890, %fd430, %fd429;
$L__BB0_31:
	fma.rn.f64 	%fd431, %fd30, %fd890, %fd890;
	mul.f64 	%fd432, %fd431, 0dBCAA6A0D6F814637;
	fma.rn.f64 	%fd433, %fd431, 0d40040D931FF62706, %fd432;
	rcp.approx.ftz.f64 	%fd434, %fd24;
	neg.f64 	%fd435, %fd24;
	fma.rn.f64 	%fd436, %fd435, %fd434, 0d3FF0000000000000;
	fma.rn.f64 	%fd437, %fd436, %fd436, %fd436;
	fma.rn.f64 	%fd438, %fd437, %fd434, %fd434;
	fma.rn.f64 	%fd439, %fd438, 0dBF64BEE47C38A637, 0d3F73C25DA81303D5;
	fma.rn.f64 	%fd440, %fd439, %fd438, 0dBF6B7C37A96CFC72;
	fma.rn.f64 	%fd441, %fd440, %fd438, 0d3F35A85ABDE1E324;
	fma.rn.f64 	%fd442, %fd441, %fd438, 0d3F4A8B28F07B3F05;
	fma.rn.f64 	%fd443, %fd442, %fd438, 0dBF0A15D1D45A282F;
	fma.rn.f64 	%fd444, %fd443, %fd438, 0dBF4367D3468CB5BE;
	fma.rn.f64 	%fd445, %fd444, %fd438, 0d3F12471B0E9F1005;
	fma.rn.f64 	%fd446, %fd445, %fd438, 0d3F49B1004744D5C4;
	fma.rn.f64 	%fd447, %fd446, %fd438, 0dBF2E13CE69AB4B7F;
	fma.rn.f64 	%fd448, %fd447, %fd438, 0dBF65F7268ECF8A01;
	fma.rn.f64 	%fd449, %fd448, %fd438, 0d3F6C71C71C71ACE0;
	fma.rn.f64 	%fd450, %fd449, %fd438, 0d3FB5555555555556;
	mul.f64 	%fd451, %fd438, %fd450;
	fma.rn.f64 	%fd452, %fd451, %fd433, %fd433;
	setp.ge.f64 	%p34, %fd24, 0d406573FAE561F648;
	selp.f64 	%fd892, 0d7FF0000000000000, %fd452, %p34;
	bra.uni 	$L__BB0_41;
$L__BB0_32:
	cvt.rzi.f64.f64 	%fd486, %fd24;
	setp.eq.f64 	%p39, %fd24, %fd486;
	mov.f64 	%fd892, 0dFFF8000000000000;
	@%p39 bra 	$L__BB0_41;
	setp.leu.f32 	%p40, %f3, 0fC0100000;
	@%p40 bra 	$L__BB0_35;
	setp.le.f32 	%p48, %f3, 0fC00C0000;
	fma.rn.f64 	%fd565, %fd24, %fd24, %fd24;
	add.f64 	%fd566, %fd24, 0d3FF0000000000000;
	selp.f64 	%fd567, %fd565, %fd24, %p48;
	selp.f64 	%fd568, %fd566, %fd24, %p48;
	setp.le.f32 	%p49, %f3, 0fC0040000;
	fma.rn.f64 	%fd569, %fd568, %fd567, %fd567;
	add.f64 	%fd570, %fd568, 0d3FF0000000000000;
	selp.f64 	%fd571, %fd569, %fd567, %p49;
	selp.f64 	%fd572, %fd570, %fd568, %p49;
	setp.le.f32 	%p50, %f3, 0fBFF80000;
	fma.rn.f64 	%fd573, %fd572, %fd571, %fd571;
	add.f64 	%fd574, %fd572, 0d3FF0000000000000;
	selp.f64 	%fd575, %fd573, %fd571, %p50;
	selp.f64 	%fd576, %fd574, %fd572, %p50;
	setp.le.f32 	%p51, %f3, 0fBFE00000;
	fma.rn.f64 	%fd577, %fd576, %fd575, %fd575;
	add.f64 	%fd578, %fd576, 0d3FF0000000000000;
	selp.f64 	%fd579, %fd577, %fd575, %p51;
	selp.f64 	%fd580, %fd578, %fd576, %p51;
	fma.rn.f64 	%fd581, %fd580, 0d3E381B4960FCF5C9, 0dBE8AF7049AE8A594;
	fma.rn.f64 	%fd582, %fd581, %fd580, 0d3EB301D46D4B22F5;
	fma.rn.f64 	%fd583, %fd582, %fd580, 0dBEB50272AEED0FC4;
	fma.rn.f64 	%fd584, %fd583, %fd580, 0dBEF51CE1A40516F8;
	fma.rn.f64 	%fd585, %fd584, %fd580, 0d3F20C8AA7419084C;
	fma.rn.f64 	%fd586, %fd585, %fd580, 0dBF2C3650196BAD8A;
	fma.rn.f64 	%fd587, %fd586, %fd580, 0dBF531711365A3E26;
	fma.rn.f64 	%fd588, %fd587, %fd580, 0d3F7D919C52A7DF35;
	fma.rn.f64 	%fd589, %fd588, %fd580, 0dBF83B4AF28386F4D;
	fma.rn.f64 	%fd590, %fd589, %fd580, 0dBFA59AF103C37B4D;
	fma.rn.f64 	%fd591, %fd590, %fd580, 0d3FC5512320B439EF;
	fma.rn.f64 	%fd592, %fd591, %fd580, 0dBFA5815E8FA26F4F;
	fma.rn.f64 	%fd593, %fd592, %fd580, 0dBFE4FCF4026AFA2B;
	fma.rn.f64 	%fd594, %fd593, %fd580, 0d3FE2788CFC6FB619;
	fma.rn.f64 	%fd595, %fd594, %fd580, 0d3FF0000000000000;
	mul.f64 	%fd596, %fd579, %fd595;
	rcp.rn.f64 	%fd892, %fd596;
	bra.uni 	$L__BB0_41;
$L__BB0_35:
	setp.leu.f32 	%p41, %f3, 0fC0672000;
	@%p41 bra 	$L__BB0_40;
	{
	.reg .b32 %temp; 
	mov.b64 	{%r126, %temp}, %fd24;
	}
	add.s32 	%r127, %r21, 1048576;
	mov.b64 	%fd492, {%r126, %r127};
	cvt.rni.f64.f64 	%fd493, %fd492;
	cvt.rzi.s64.f64 	%rd8, %fd493;
	cvt.u32.u64 	%r128, %rd8;
	fma.rn.f64 	%fd494, %fd493, 0dBFE0000000000000, %fd24;
	mul.f64 	%fd495, %fd494, 0d3CA1A62633145C07;
	fma.rn.f64 	%fd496, %fd494, 0d400921FB54442D18, %fd495;
	shl.b64 	%rd9, %rd8, 6;
	and.b64  	%rd10, %rd9, 64;
	mov.u64 	%rd11, __cudart_sin_cos_coeffs;
	add.s64 	%rd12, %rd11, %rd10;
	mul.rn.f64 	%fd497, %fd496, %fd496;
	and.b64  	%rd13, %rd8, 1;
	setp.eq.b64 	%p43, %rd13, 1;
	selp.f64 	%fd498, 0dBDA8FF8320FD8164, 0d3DE5DB65F9785EBA, %p43;
	ld.global.nc.v2.f64 	{%fd499, %fd500}, [%rd12];
	fma.rn.f64 	%fd501, %fd498, %fd497, %fd499;
	fma.rn.f64 	%fd502, %fd501, %fd497, %fd500;
	ld.global.nc.v2.f64 	{%fd503, %fd504}, [%rd12+16];
	fma.rn.f64 	%fd505, %fd502, %fd497, %fd503;
	fma.rn.f64 	%fd506, %fd505, %fd497, %fd504;
	ld.global.nc.v2.f64 	{%fd507, %fd508}, [%rd12+32];
	fma.rn.f64 	%fd509, %fd506, %fd497, %fd507;
	fma.rn.f64 	%fd510, %fd509, %fd497, %fd508;
	fma.rn.f64 	%fd511, %fd510, %fd496, %fd496;
	fma.rn.f64 	%fd512, %fd510, %fd497, 0d3FF0000000000000;
	selp.f64 	%fd513, %fd512, %fd511, %p43;
	and.b32  	%r129, %r128, 2;
	setp.eq.s32 	%p44, %r129, 0;
	mov.f64 	%fd514, 0d0000000000000000;
	sub.f64 	%fd515, %fd514, %fd513;
	selp.f64 	%fd516, %fd513, %fd515, %p44;
	abs.f64 	%fd37, %fd24;
	rcp.approx.ftz.f64 	%fd517, %fd37;
	neg.f64 	%fd518, %fd37;
	fma.rn.f64 	%fd519, %fd518, %fd517, 0d3FF0000000000000;
	fma.rn.f64 	%fd520, %fd519, %fd519, %fd519;
	fma.rn.f64 	%fd521, %fd520, %fd517, %fd517;
	fma.rn.f64 	%fd522, %fd521, 0dBF64BEE47C38A637, 0d3F73C25DA81303D5;
	fma.rn.f64 	%fd523, %fd522, %fd521, 0dBF6B7C37A96CFC72;
	fma.rn.f64 	%fd524, %fd523, %fd521, 0d3F35A85ABDE1E324;
	fma.rn.f64 	%fd525, %fd524, %fd521, 0d3F4A8B28F07B3F05;
	fma.rn.f64 	%fd526, %fd525, %fd521, 0dBF0A15D1D45A282F;
	fma.rn.f64 	%fd527, %fd526, %fd521, 0dBF4367D3468CB5BE;
	fma.rn.f64 	%fd528, %fd527, %fd521, 0d3F12471B0E9F1005;
	fma.rn.f64 	%fd529, %fd528, %fd521, 0d3F49B1004744D5C4;
	fma.rn.f64 	%fd530, %fd529, %fd521, 0dBF2E13CE69AB4B7F;
	fma.rn.f64 	%fd531, %fd530, %fd521, 0dBF65F7268ECF8A01;
	fma.rn.f64 	%fd532, %fd531, %fd521, 0d3F6C71C71C71ACE0;
	fma.rn.f64 	%fd533, %fd532, %fd521, 0d3FB5555555555556;
	mul.f64 	%fd534, %fd521, %fd533;
	fma.rn.f64 	%fd38, %fd534, %fd516, %fd516;
	fma.rn.f64 	%fd535, %fd37, 0d3FF71547652B82FE, 0d4338000000000000;
	{
	.reg .b32 %temp; 
	mov.b64 	{%r36, %temp}, %fd535;
	}
	mov.f64 	%fd536, 0dC338000000000000;
	add.rn.f64 	%fd537, %fd535, %fd536;
	fma.rn.f64 	%fd538, %fd537, 0dBFE62E42FEFA39EF, %fd37;
	fma.rn.f64 	%fd539, %fd537, 0dBC7ABC9E3B39803F, %fd538;
	fma.rn.f64 	%fd540, %fd539, 0d3E5ADE1569CE2BDF, 0d3E928AF3FCA213EA;
	fma.rn.f64 	%fd541, %fd540, %fd539, 0d3EC71DEE62401315;
	fma.rn.f64 	%fd542, %fd541, %fd539, 0d3EFA01997C89EB71;
	fma.rn.f64 	%fd543, %fd542, %fd539, 0d3F2A01A014761F65;
	fma.rn.f64 	%fd544, %fd543, %fd539, 0d3F56C16C1852B7AF;
	fma.rn.f64 	%fd545, %fd544, %fd539, 0d3F81111111122322;
	fma.rn.f64 	%fd546, %fd545, %fd539, 0d3FA55555555502A1;
	fma.rn.f64 	%fd547, %fd546, %fd539, 0d3FC5555555555511;
	fma.rn.f64 	%fd548, %fd547, %fd539, 0d3FE000000000000B;
	fma.rn.f64 	%fd549, %fd548, %fd539, 0d3FF0000000000000;
	fma.rn.f64 	%fd891, %fd549, %fd539, 0d3FF0000000000000;
	abs.s32 	%r130, %r36;
	setp.gt.s32 	%p45, %r130, 1022;
	@%p45 bra 	$L__BB0_38;
	shl.b32 	%r136, %r36, 20;
	add.s32 	%r199, %r136, 1072693248;
	bra.uni 	$L__BB0_39;
$L__BB0_38:
	add.s32 	%r131, %r36, 2046;
	shl.b32 	%r132, %r131, 19;
	and.b32  	%r133, %r132, -1048576;
	shl.b32 	%r134, %r131, 20;
	sub.s32 	%r199, %r134, %r133;
	mov.b32 	%r135, 0;
	mov.b64 	%fd550, {%r135, %r133};
	mul.f64 	%fd891, %fd550, %fd891;
$L__BB0_39:
	mov.b32 	%r137, 0;
	mov.b64 	%fd551, {%r137, %r199};
	mul.f64 	%fd552, %fd891, %fd551;
	mul.f64 	%fd553, %fd552, 0dBC9A6A0D6F814637;
	fma.rn.f64 	%fd554, %fd552, 0d3FF40D931FF62706, %fd553;
	mul.f64 	%fd555, %fd37, %fd38;
	div.rn.f64 	%fd556, %fd554, %fd555;
	add.f64 	%fd557, %fd37, 0dBFE0000000000000;
	setp.gtu.f32 	%p46, %f3, 0fC061E400;
	{
	.reg .b32 %temp; 
	mov.b64 	{%r138, %temp}, %fd557;
	}
	{
	.reg .b32 %temp; 
	mov.b64 	{%temp, %r139}, %fd557;
	}
	add.s32 	%r140, %r139, -1048576;
	mov.b64 	%fd558, {%r138, %r140};
	selp.f64 	%fd559, %fd557, %fd558, %p46;
	neg.f64 	%fd560, %fd559;
	{ // callseq 1, 0
	.param .b64 param0;
	st.param.f64 	[param0], %fd37;
	.param .b64 param1;
	st.param.f64 	[param1], %fd560;
	.param .b64 retval0;
	call.uni (retval0), 
	__internal_accurate_pow, 
	(
	param0, 
	param1
	);
	ld.param.f64 	%fd561, [retval0];
	} // callseq 1
	setp.le.f32 	%p47, %f3, 0fC061E400;
	mul.f64 	%fd563, %fd561, %fd556;
	selp.f64 	%fd564, %fd563, %fd556, %p47;
	mul.f64 	%fd892, %fd561, %fd564;
	bra.uni 	$L__BB0_41;
$L__BB0_40:
	cvt.rmi.f64.f64 	%fd487, %fd24;
	mul.f64 	%fd488, %fd487, 0d3FE0000000000000;
	cvt.rmi.f64.f64 	%fd489, %fd488;
	add.f64 	%fd490, %fd489, %fd489;
	sub.f64 	%fd491, %fd487, %fd490;
	setp.eq.f64 	%p42, %fd491, 0d3FF0000000000000;
	selp.f64 	%fd892, 0d8000000000000000, 0d0000000000000000, %p42;
$L__BB0_41:
	div.rn.f64 	%fd45, %fd888, %fd892;
	add.f64 	%fd46, %fd1, 0d3FF0000000000000;
	{
	.reg .b32 %temp; 
	mov.b64 	{%temp, %r40}, %fd46;
	}
	mov.b32 	%f5, %r40;
	setp.ltu.f64 	%p52, %fd46, 0d0000000000000000;
	@%p52 bra 	$L__BB0_52;
	setp.geu.f32 	%p53, %f5, 0f40100000;
	@%p53 bra 	$L__BB0_44;
	setp.ge.f32 	%p60, %f5, 0f400C0000;
	add.f64 	%fd718, %fd46, 0dBFF0000000000000;
	selp.f64 	%fd719, %fd718, 0d3FF0000000000000, %p60;
	selp.f64 	%fd720, %fd718, %fd46, %p60;
	setp.ge.f32 	%p61, %f5, 0f40040000;
	neg.f64 	%fd721, %fd719;
	fma.rn.f64 	%fd722, %fd720, %fd719, %fd721;
	add.f64 	%fd723, %fd720, 0dBFF0000000000000;
	selp.f64 	%fd724, %fd722, %fd719, %p61;
	selp.f64 	%fd725, %fd723, %fd720, %p61;
	setp.ge.f32 	%p62, %f5, 0f3FF80000;
	neg.f64 	%fd726, %fd724;
	fma.rn.f64 	%fd727, %fd725, %fd724, %fd726;
	add.f64 	%fd728, %fd725, 0dBFF0000000000000;
	selp.f64 	%fd729, %fd727, %fd724, %p62;
	selp.f64 	%fd730, %fd728, %fd725, %p62;
	setp.ge.f32 	%p63, %f5, 0f3FE00000;
	add.f64 	%fd731, %fd730, 0dBFF0000000000000;
	selp.f64 	%fd732, %fd731, %fd730, %p63;
	fma.rn.f64 	%fd733, %fd732, 0d3E381B4960FCF5C9, 0dBE8AF7049AE8A594;
	fma.rn.f64 	%fd734, %fd733, %fd732, 0d3EB301D46D4B22F5;
	fma.rn.f64 	%fd735, %fd734, %fd732, 0dBEB50272AEED0FC4;
	fma.rn.f64 	%fd736, %fd735, %fd732, 0dBEF51CE1A40516F8;
	fma.rn.f64 	%fd737, %fd736, %fd732, 0d3F20C8AA7419084C;
	fma.rn.f64 	%fd738, %fd737, %fd732, 0dBF2C3650196BAD8A;
	fma.rn.f64 	%fd739, %fd738, %fd732, 0dBF531711365A3E26;
	fma.rn.f64 	%fd740, %fd739, %fd732, 0d3F7D919C52A7DF35;
	fma.rn.f64 	%fd741, %fd740, %fd732, 0dBF83B4AF28386F4D;
	fma.rn.f64 	%fd742, %fd741, %fd732, 0dBFA59AF103C37B4D;
	fma.rn.f64 	%fd743, %fd742, %fd732, 0d3FC5512320B439EF;
	fma.rn.f64 	%fd744, %fd743, %fd732, 0dBFA5815E8FA26F4F;
	fma.rn.f64 	%fd745, %fd744, %fd732, 0dBFE4FCF4026AFA2B;
	fma.rn.f64 	%fd746, %fd745, %fd732, 0d3FE2788CFC6FB619;
	fma.rn.f64 	%fd747, %fd746, %fd732, 0d3FF0000000000000;
	mul.f64 	%fd748, %fd46, %fd747;
	selp.f64 	%fd749, %fd747, %fd748, %p63;
	div.rn.f64 	%fd896, %fd729, %fd749;
	bra.uni 	$L__BB0_61;
$L__BB0_44:
	{
	.reg .b32 %temp; 
	mov.b64 	{%r200, %temp}, %fd46;
	}
	shr.u32 	%r202, %r40, 20;
	setp.gt.u32 	%p54, %r40, 1048575;
	@%p54 bra 	$L__BB0_46;
	mul.f64 	%fd597, %fd46, 0d4350000000000000;
	{
	.reg .b32 %temp; 
	mov.b64 	{%temp, %r40}, %fd597;
	}
	{
	.reg .b32 %temp; 
	mov.b64 	{%r200, %temp}, %fd597;
	}
	shr.u32 	%r141, %r40, 20;
	add.s32 	%r202, %r141, -54;
$L__BB0_46:
	add.s32 	%r203, %r202, -1023;
	and.b32  	%r142, %r40, -2146435073;
	or.b32  	%r143, %r142, 1072693248;
	mov.b64 	%fd893, {%r200, %r143};
	setp.lt.u32 	%p55, %r143, 1073127583;
	@%p55 bra 	$L__BB0_48;
	{
	.reg .b32 %temp; 
	mov.b64 	{%r144, %temp}, %fd893;
	}
	{
	.reg .b32 %temp; 
	mov.b64 	{%temp, %r145}, %fd893;
	}
	add.s32 	%r146, %r145, -1048576;
	mov.b64 	%fd893, {%r144, %r146};
	add.s32 	%r203, %r202, -1022;
$L__BB0_48:
	add.f64 	%fd598, %fd893, 0dBFF0000000000000;
	add.f64 	%fd599, %fd893, 0d3FF0000000000000;
	rcp.approx.ftz.f64 	%fd600, %fd599;
	neg.f64 	%fd601, %fd599;
	fma.rn.f64 	%fd602, %fd601, %fd600, 0d3FF0000000000000;
	fma.rn.f64 	%fd603, %fd602, %fd602, %fd602;
	fma.rn.f64 	%fd604, %fd603, %fd600, %fd600;
	mul.f64 	%fd605, %fd598, %fd604;
	fma.rn.f64 	%fd606, %fd598, %fd604, %fd605;
	mul.f64 	%fd607, %fd606, %fd606;
	fma.rn.f64 	%fd608, %fd607, 0d3EB0F5FF7D2CAFE2, 0d3ED0F5D241AD3B5A;
	fma.rn.f64 	%fd609, %fd608, %fd607, 0d3EF3B20A75488A3F;
	fma.rn.f64 	%fd610, %fd609, %fd607, 0d3F1745CDE4FAECD5;
	fma.rn.f64 	%fd611, %fd610, %fd607, 0d3F3C71C7258A578B;
	fma.rn.f64 	%fd612, %fd611, %fd607, 0d3F6249249242B910;
	fma.rn.f64 	%fd613, %fd612, %fd607, 0d3F89999999999DFB;
	sub.f64 	%fd614, %fd598, %fd606;
	add.f64 	%fd615, %fd614, %fd614;
	neg.f64 	%fd616, %fd606;
	fma.rn.f64 	%fd617, %fd616, %fd598, %fd615;
	mul.f64 	%fd618, %fd604, %fd617;
	fma.rn.f64 	%fd619, %fd607, %fd613, 0d3FB5555555555555;
	mov.f64 	%fd620, 0d3FB5555555555555;
	sub.f64 	%fd621, %fd620, %fd619;
	fma.rn.f64 	%fd622, %fd607, %fd613, %fd621;
	add.f64 	%fd623, %fd622, 0dBC46A4CB00B9E7B0;
	add.f64 	%fd624, %fd619, %fd623;
	sub.f64 	%fd625, %fd619, %fd624;
	add.f64 	%fd626, %fd623, %fd625;
	mul.rn.f64 	%fd627, %fd606, %fd606;
	neg.f64 	%fd628, %fd627;
	fma.rn.f64 	%fd629, %fd606, %fd606, %fd628;
	{
	.reg .b32 %temp; 
	mov.b64 	{%r147, %temp}, %fd618;
	}
	{
	.reg .b32 %temp; 
	mov.b64 	{%temp, %r148}, %fd618;
	}
	add.s32 	%r149, %r148, 1048576;
	mov.b64 	%fd630, {%r147, %r149};
	fma.rn.f64 	%fd631, %fd606, %fd630, %fd629;
	mul.rn.f64 	%fd632, %fd627, %fd606;
	neg.f64 	%fd633, %fd632;
	fma.rn.f64 	%fd634, %fd627, %fd606, %fd633;
	fma.rn.f64 	%fd635, %fd627, %fd618, %fd634;
	fma.rn.f64 	%fd636, %fd631, %fd606, %fd635;
	mul.rn.f64 	%fd637, %fd624, %fd632;
	neg.f64 	%fd638, %fd637;
	fma.rn.f64 	%fd639, %fd624, %fd632, %fd638;
	fma.rn.f64 	%fd640, %fd624, %fd636, %fd639;
	fma.rn.f64 	%fd641, %fd626, %fd632, %fd640;
	add.f64 	%fd642, %fd637, %fd641;
	sub.f64 	%fd643, %fd637, %fd642;
	add.f64 	%fd644, %fd641, %fd643;
	add.f64 	%fd645, %fd606, %fd642;
	sub.f64 	%fd646, %fd606, %fd645;
	add.f64 	%fd647, %fd642, %fd646;
	add.f64 	%fd648, %fd644, %fd647;
	add.f64 	%fd649, %fd618, %fd648;
	add.f64 	%fd650, %fd645, %fd649;
	sub.f64 	%fd651, %fd645, %fd650;
	add.f64 	%fd652, %fd649, %fd651;
	xor.b32  	%r150, %r203, -2147483648;
	mov.b32 	%r151, 1127219200;
	mov.b64 	%fd653, {%r150, %r151};
	mov.b32 	%r152, -2147483648;
	mov.b64 	%fd654, {%r152, %r151};
	sub.f64 	%fd655, %fd653, %fd654;
	fma.rn.f64 	%fd656, %fd655, 0d3FE62E42FEFA39EF, %fd650;
	fma.rn.f64 	%fd657, %fd655, 0dBFE62E42FEFA39EF, %fd656;
	sub.f64 	%fd658, %fd657, %fd650;
	sub.f64 	%fd659, %fd652, %fd658;
	fma.rn.f64 	%fd660, %fd655, 0d3C7ABC9E3B39803F, %fd659;
	add.f64 	%fd661, %fd656, %fd660;
	sub.f64 	%fd662, %fd656, %fd661;
	add.f64 	%fd663, %fd660, %fd662;
	add.f64 	%fd664, %fd46, 0dBFE0000000000000;
	mul.rn.f64 	%fd665, %fd661, %fd664;
	neg.f64 	%fd666, %fd665;
	fma.rn.f64 	%fd667, %fd661, %fd664, %fd666;
	fma.rn.f64 	%fd668, %fd663, %fd664, %fd667;
	add.f64 	%fd669, %fd665, %fd668;
	sub.f64 	%fd670, %fd665, %fd669;
	add.f64 	%fd671, %fd668, %fd670;
	sub.f64 	%fd672, %fd669, %fd46;
	sub.f64 	%fd673, %fd669, %fd672;
	sub.f64 	%fd674, %fd673, %fd46;
	add.f64 	%fd675, %fd671, %fd674;
	add.f64 	%fd51, %fd672, %fd675;
	sub.f64 	%fd676, %fd672, %fd51;
	add.f64 	%fd52, %fd675, %fd676;
	fma.rn.f64 	%fd677, %fd51, 0d3FF71547652B82FE, 0d4338000000000000;
	{
	.reg .b32 %temp; 
	mov.b64 	{%r52, %temp}, %fd677;
	}
	mov.f64 	%fd678, 0dC338000000000000;
	add.rn.f64 	%fd679, %fd677, %fd678;
	fma.rn.f64 	%fd680, %fd679, 0dBFE62E42FEFA39EF, %fd51;
	fma.rn.f64 	%fd681, %fd679, 0dBC7ABC9E3B39803F, %fd680;
	fma.rn.f64 	%fd682, %fd681, 0d3E5ADE1569CE2BDF, 0d3E928AF3FCA213EA;
	fma.rn.f64 	%fd683, %fd682, %fd681, 0d3EC71DEE62401315;
	fma.rn.f64 	%fd684, %fd683, %fd681, 0d3EFA01997C89EB71;
	fma.rn.f64 	%fd685, %fd684, %fd681, 0d3F2A01A014761F65;
	fma.rn.f64 	%fd686, %fd685, %fd681, 0d3F56C16C1852B7AF;
	fma.rn.f64 	%fd687, %fd686, %fd681, 0d3F81111111122322;
	fma.rn.f64 	%fd688, %fd687, %fd681, 0d3FA55555555502A1;
	fma.rn.f64 	%fd689, %fd688, %fd681, 0d3FC5555555555511;
	fma.rn.f64 	%fd690, %fd689, %fd681, 0d3FE000000000000B;
	fma.rn.f64 	%fd691, %fd690, %fd681, 0d3FF0000000000000;
	fma.rn.f64 	%fd692, %fd691, %fd681, 0d3FF0000000000000;
	{
	.reg .b32 %temp; 
	mov.b64 	{%r53, %temp}, %fd692;
	}
	{
	.reg .b32 %temp; 
	mov.b64 	{%temp, %r54}, %fd692;
	}
	shl.b32 	%r153, %r52, 20;
	add.s32 	%r154, %r153, %r54;
	mov.b64 	%fd894, {%r53, %r154};
	{
	.reg .b32 %temp; 
	mov.b64 	{%temp, %r155}, %fd51;
	}
	mov.b32 	%f9, %r155;
	abs.f32 	%f6, %f9;
	setp.lt.f32 	%p56, %f6, 0f4086232B;
	@%p56 bra 	$L__BB0_51;
	setp.lt.f64 	%p57, %fd51, 0d0000000000000000;
	add.f64 	%fd693, %fd51, 0d7FF0000000000000;
	selp.f64 	%fd894, 0d0000000000000000, %fd693, %p57;
	setp.geu.f32 	%p58, %f6, 0f40874800;
	@%p58 bra 	$L__BB0_51;
	shr.u32 	%r156, %r52, 31;
	add.s32 	%r157, %r52, %r156;
	shr.s32 	%r158, %r157, 1;
	shl.b32 	%r159, %r158, 20;
	add.s32 	%r160, %r54, %r159;
	mov.b64 	%fd694, {%r53, %r160};
	sub.s32 	%r161, %r52, %r158;
	shl.b32 	%r162, %r161, 20;
	add.s32 	%r163, %r162, 1072693248;
	mov.b32 	%r164, 0;
	mov.b64 	%fd695, {%r164, %r163};
	mul.f64 	%fd894, %fd695, %fd694;
$L__BB0_51:
	fma.rn.f64 	%fd696, %fd52, %fd894, %fd894;
	mul.f64 	%fd697, %fd696, 0dBCAA6A0D6F814637;
	fma.rn.f64 	%fd698, %fd696, 0d40040D931FF62706, %fd697;
	rcp.approx.ftz.f64 	%fd699, %fd46;
	neg.f64 	%fd700, %fd46;
	fma.rn.f64 	%fd701, %fd700, %fd699, 0d3FF0000000000000;
	fma.rn.f64 	%fd702, %fd701, %fd701, %fd701;
	fma.rn.f64 	%fd703, %fd702, %fd699, %fd699;
	fma.rn.f64 	%fd704, %fd703, 0dBF64BEE47C38A637, 0d3F73C25DA81303D5;
	fma.rn.f64 	%fd705, %fd704, %fd703, 0dBF6B7C37A96CFC72;
	fma.rn.f64 	%fd706, %fd705, %fd703, 0d3F35A85ABDE1E324;
	fma.rn.f64 	%fd707, %fd706, %fd703, 0d3F4A8B28F07B3F05;
	fma.rn.f64 	%fd708, %fd707, %fd703, 0dBF0A15D1D45A282F;
	fma.rn.f64 	%fd709, %fd708, %fd703, 0dBF4367D3468CB5BE;
	fma.rn.f64 	%fd710, %fd709, %fd703, 0d3F12471B0E9F1005;
	fma.rn.f64 	%fd711, %fd710, %fd703, 0d3F49B1004744D5C4;
	fma.rn.f64 	%fd712, %fd711, %fd703, 0dBF2E13CE69AB4B7F;
	fma.rn.f64 	%fd713, %fd712, %fd703, 0dBF65F7268ECF8A01;
	fma.rn.f64 	%fd714, %fd713, %fd703, 0d3F6C71C71C71ACE0;
	fma.rn.f64 	%fd715, %fd714, %fd703, 0d3FB5555555555556;
	mul.f64 	%fd716, %fd703, %fd715;
	fma.rn.f64 	%fd717, %fd716, %fd698, %fd698;
	setp.ge.f64 	%p59, %fd46, 0d406573FAE561F648;
	selp.f64 	%fd896, 0d7FF0000000000000, %fd717, %p59;
	bra.uni 	$L__BB0_61;
$L__BB0_52:
	cvt.rzi.f64.f64 	%fd751, %fd46;
	setp.eq.f64 	%p64, %fd46, %fd751;
	mov.f64 	%fd896, 0dFFF8000000000000;
	@%p64 bra 	$L__BB0_61;
	setp.leu.f32 	%p65, %f5, 0fC0100000;
	@%p65 bra 	$L__BB0_55;
	setp.le.f32 	%p73, %f5, 0fC00C0000;
	fma.rn.f64 	%fd830, %fd46, %fd46, %fd46;
	add.f64 	%fd831, %fd46, 0d3FF0000000000000;
	selp.f64 	%fd832, %fd830, %fd46, %p73;
	selp.f64 	%fd833, %fd831, %fd46, %p73;
	setp.le.f32 	%p74, %f5, 0fC0040000;
	fma.rn.f64 	%fd834, %fd833, %fd832, %fd832;
	add.f64 	%fd835, %fd833, 0d3FF0000000000000;
	selp.f64 	%fd836, %fd834, %fd832, %p74;
	selp.f64 	%fd837, %fd835, %fd833, %p74;
	setp.le.f32 	%p75, %f5, 0fBFF80000;
	fma.rn.f64 	%fd838, %fd837, %fd836, %fd836;
	add.f64 	%fd839, %fd837, 0d3FF0000000000000;
	selp.f64 	%fd840, %fd838, %fd836, %p75;
	selp.f64 	%fd841, %fd839, %fd837, %p75;
	setp.le.f32 	%p76, %f5, 0fBFE00000;
	fma.rn.f64 	%fd842, %fd841, %fd840, %fd840;
	add.f64 	%fd843, %fd841, 0d3FF0000000000000;
	selp.f64 	%fd844, %fd842, %fd840, %p76;
	selp.f64 	%fd845, %fd843, %fd841, %p76;
	fma.rn.f64 	%fd846, %fd845, 0d3E381B4960FCF5C9, 0dBE8AF7049AE8A594;
	fma.rn.f64 	%fd847, %fd846, %fd845, 0d3EB301D46D4B22F5;
	fma.rn.f64 	%fd848, %fd847, %fd845, 0dBEB50272AEED0FC4;
	fma.rn.f64 	%fd849, %fd848, %fd845, 0dBEF51CE1A40516F8;
	fma.rn.f64 	%fd850, %fd849, %fd845, 0d3F20C8AA7419084C;
	fma.rn.f64 	%fd851, %fd850, %fd845, 0dBF2C3650196BAD8A;
	fma.rn.f64 	%fd852, %fd851, %fd845, 0dBF531711365A3E26;
	fma.rn.f64 	%fd853, %fd852, %fd845, 0d3F7D919C52A7DF35;
	fma.rn.f64 	%fd854, %fd853, %fd845, 0dBF83B4AF28386F4D;
	fma.rn.f64 	%fd855, %fd854, %fd845, 0dBFA59AF103C37B4D;
	fma.rn.f64 	%fd856, %fd855, %fd845, 0d3FC5512320B439EF;
	fma.rn.f64 	%fd857, %fd856, %fd845, 0dBFA5815E8FA26F4F;
	fma.rn.f64 	%fd858, %fd857, %fd845, 0dBFE4FCF4026AFA2B;
	fma.rn.f64 	%fd859, %fd858, %fd845, 0d3FE2788CFC6FB619;
	fma.rn.f64 	%fd860, %fd859, %fd845, 0d3FF0000000000000;
	mul.f64 	%fd861, %fd844, %fd860;
	rcp.rn.f64 	%fd896, %fd861;
	bra.uni 	$L__BB0_61;
$L__BB0_55:
	setp.leu.f32 	%p66, %f5, 0fC0672000;
	@%p66 bra 	$L__BB0_60;
	{
	.reg .b32 %temp; 
	mov.b64 	{%r165, %temp}, %fd46;
	}
	add.s32 	%r166, %r40, 1048576;
	mov.b64 	%fd757, {%r165, %r166};
	cvt.rni.f64.f64 	%fd758, %fd757;
	cvt.rzi.s64.f64 	%rd14, %fd758;
	cvt.u32.u64 	%r167, %rd14;
	fma.rn.f64 	%fd759, %fd758, 0dBFE0000000000000, %fd46;
	mul.f64 	%fd760, %fd759, 0d3CA1A62633145C07;
	fma.rn.f64 	%fd761, %fd759, 0d400921FB54442D18, %fd760;
	shl.b64 	%rd15, %rd14, 6;
	and.b64  	%rd16, %rd15, 64;
	mov.u64 	%rd17, __cudart_sin_cos_coeffs;
	add.s64 	%rd18, %rd17, %rd16;
	mul.rn.f64 	%fd762, %fd761, %fd761;
	and.b64  	%rd19, %rd14, 1;
	setp.eq.b64 	%p68, %rd19, 1;
	selp.f64 	%fd763, 0dBDA8FF8320FD8164, 0d3DE5DB65F9785EBA, %p68;
	ld.global.nc.v2.f64 	{%fd764, %fd765}, [%rd18];
	fma.rn.f64 	%fd766, %fd763, %fd762, %fd764;
	fma.rn.f64 	%fd767, %fd766, %fd762, %fd765;
	ld.global.nc.v2.f64 	{%fd768, %fd769}, [%rd18+16];
	fma.rn.f64 	%fd770, %fd767, %fd762, %fd768;
	fma.rn.f64 	%fd771, %fd770, %fd762, %fd769;
	ld.global.nc.v2.f64 	{%fd772, %fd773}, [%rd18+32];
	fma.rn.f64 	%fd774, %fd771, %fd762, %fd772;
	fma.rn.f64 	%fd775, %fd774, %fd762, %fd773;
	fma.rn.f64 	%fd776, %fd775, %fd761, %fd761;
	fma.rn.f64 	%fd777, %fd775, %fd762, 0d3FF0000000000000;
	selp.f64 	%fd778, %fd777, %fd776, %p68;
	and.b32  	%r168, %r167, 2;
	setp.eq.s32 	%p69, %r168, 0;
	mov.f64 	%fd779, 0d0000000000000000;
	sub.f64 	%fd780, %fd779, %fd778;
	selp.f64 	%fd781, %fd778, %fd780, %p69;
	abs.f64 	%fd59, %fd46;
	rcp.approx.ftz.f64 	%fd782, %fd59;
	neg.f64 	%fd783, %fd59;
	fma.rn.f64 	%fd784, %fd783, %fd782, 0d3FF0000000000000;
	fma.rn.f64 	%fd785, %fd784, %fd784, %fd784;
	fma.rn.f64 	%fd786, %fd785, %fd782, %fd782;
	fma.rn.f64 	%fd787, %fd786, 0dBF64BEE47C38A637, 0d3F73C25DA81303D5;
	fma.rn.f64 	%fd788, %fd787, %fd786, 0dBF6B7C37A96CFC72;
	fma.rn.f64 	%fd789, %fd788, %fd786, 0d3F35A85ABDE1E324;
	fma.rn.f64 	%fd790, %fd789, %fd786, 0d3F4A8B28F07B3F05;
	fma.rn.f64 	%fd791, %fd790, %fd786, 0dBF0A15D1D45A282F;
	fma.rn.f64 	%fd792, %fd791, %fd786, 0dBF4367D3468CB5BE;
	fma.rn.f64 	%fd793, %fd792, %fd786, 0d3F12471B0E9F1005;
	fma.rn.f64 	%fd794, %fd793, %fd786, 0d3F49B1004744D5C4;
	fma.rn.f64 	%fd795, %fd794, %fd786, 0dBF2E13CE69AB4B7F;
	fma.rn.f64 	%fd796, %fd795, %fd786, 0dBF65F7268ECF8A01;
	fma.rn.f64 	%fd797, %fd796, %fd786, 0d3F6C71C71C71ACE0;
	fma.rn.f64 	%fd798, %fd797, %fd786, 0d3FB5555555555556;
	mul.f64 	%fd799, %fd786, %fd798;
	fma.rn.f64 	%fd60, %fd799, %fd781, %fd781;
	fma.rn.f64 	%fd800, %fd59, 0d3FF71547652B82FE, 0d4338000000000000;
	{
	.reg .b32 %temp; 
	mov.b64 	{%r55, %temp}, %fd800;
	}
	mov.f64 	%fd801, 0dC338000000000000;
	add.rn.f64 	%fd802, %fd800, %fd801;
	fma.rn.f64 	%fd803, %fd802, 0dBFE62E42FEFA39EF, %fd59;
	fma.rn.f64 	%fd804, %fd802, 0dBC7ABC9E3B39803F, %fd803;
	fma.rn.f64 	%fd805, %fd804, 0d3E5ADE1569CE2BDF, 0d3E928AF3FCA213EA;
	fma.rn.f64 	%fd806, %fd805, %fd804, 0d3EC71DEE62401315;
	fma.rn.f64 	%fd807, %fd806, %fd804, 0d3EFA01997C89EB71;
	fma.rn.f64 	%fd808, %fd807, %fd804, 0d3F2A01A014761F65;
	fma.rn.f64 	%fd809, %fd808, %fd804, 0d3F56C16C1852B7AF;
	fma.rn.f64 	%fd810, %fd809, %fd804, 0d3F81111111122322;
	fma.rn.f64 	%fd811, %fd810, %fd804, 0d3FA55555555502A1;
	fma.rn.f64 	%fd812, %fd811, %fd804, 0d3FC5555555555511;
	fma.rn.f64 	%fd813, %fd812, %fd804, 0d3FE000000000000B;
	fma.rn.f64 	%fd814, %fd813, %fd804, 0d3FF0000000000000;
	fma.rn.f64 	%fd895, %fd814, %fd804, 0d3FF0000000000000;
	abs.s32 	%r169, %r55;
	setp.gt.s32 	%p70, %r169, 1022;
	@%p70 bra 	$L__BB0_58;
	shl.b32 	%r175, %r55, 20;
	add.s32 	%r204, %r175, 1072693248;
	bra.uni 	$L__BB0_59;
$L__BB0_58:
	add.s32 	%r170, %r55, 2046;
	shl.b32 	%r171, %r170, 19;
	and.b32  	%r172, %r171, -1048576;
	shl.b32 	%r173, %r170, 20;
	sub.s32 	%r204, %r173, %r172;
	mov.b32 	%r174, 0;
	mov.b64 	%fd815, {%r174, %r172};
	mul.f64 	%fd895, %fd815, %fd895;
$L__BB0_59:
	mov.b32 	%r176, 0;
	mov.b64 	%fd816, {%r176, %r204};
	mul.f64 	%fd817, %fd895, %fd816;
	mul.f64 	%fd818, %fd817, 0dBC9A6A0D6F814637;
	fma.rn.f64 	%fd819, %fd817, 0d3FF40D931FF62706, %fd818;
	mul.f64 	%fd820, %fd59, %fd60;
	div.rn.f64 	%fd821, %fd819, %fd820;
	add.f64 	%fd822, %fd59, 0dBFE0000000000000;
	setp.gtu.f32 	%p71, %f5, 0fC061E400;
	{
	.reg .b32 %temp; 
	mov.b64 	{%r177, %temp}, %fd822;
	}
	{
	.reg .b32 %temp; 
	mov.b64 	{%temp, %r178}, %fd822;
	}
	add.s32 	%r179, %r178, -1048576;
	mov.b64 	%fd823, {%r177, %r179};
	selp.f64 	%fd824, %fd822, %fd823, %p71;
	neg.f64 	%fd825, %fd824;
	{ // callseq 2, 0
	.param .b64 param0;
	st.param.f64 	[param0], %fd59;
	.param .b64 param1;
	st.param.f64 	[param1], %fd825;
	.param .b64 retval0;
	call.uni (retval0), 
	__internal_accurate_pow, 
	(
	param0, 
	param1
	);
	ld.param.f64 	%fd826, [retval0];
	} // callseq 2
	setp.le.f32 	%p72, %f5, 0fC061E400;
	mul.f64 	%fd828, %fd826, %fd821;
	selp.f64 	%fd829, %fd828, %fd821, %p72;
	mul.f64 	%fd896, %fd826, %fd829;
	bra.uni 	$L__BB0_61;
$L__BB0_60:
	cvt.rmi.f64.f64 	%fd752, %fd46;
	mul.f64 	%fd753, %fd752, 0d3FE0000000000000;
	cvt.rmi.f64.f64 	%fd754, %fd753;
	add.f64 	%fd755, %fd754, %fd754;
	sub.f64 	%fd756, %fd752, %fd755;
	setp.eq.f64 	%p67, %fd756, 0d3FF0000000000000;
	selp.f64 	%fd896, 0d8000000000000000, 0d0000000000000000, %p67;
$L__BB0_61:
	mul.f64 	%fd862, %fd896, %fd896;
	mul.f64 	%fd863, %fd896, %fd862;
	div.rn.f64 	%fd864, %fd45, %fd863;
	fma.rn.f64 	%fd865, %fd1, 0d41C03F16D3000000, 0d4169EC6E20000000;
	mul.f64 	%fd866, %fd865, %fd864;
	mov.f64 	%fd867, 0d41238A8000000000;
	{
	.reg .b32 %temp; 
	mov.b64 	{%temp, %r180}, %fd867;
	}
	{
	.reg .b32 %temp; 
	mov.b64 	{%temp, %r181}, %fd23;
	}
	shr.u32 	%r182, %r181, 20;
	and.b32  	%r183, %r182, 2047;
	add.s32 	%r184, %r183, -1012;
	mov.b64 	%rd20, %fd23;
	shl.b64 	%rd21, %rd20, %r184;
	setp.eq.s64 	%p77, %rd21, -9223372036854775808;
	{ // callseq 3, 0
	.param .b64 param0;
	st.param.f64 	[param0], 0d41238A8000000000;
	.param .b64 param1;
	st.param.f64 	[param1], %fd23;
	.param .b64 retval0;
	call.uni (retval0), 
	__internal_accurate_pow, 
	(
	param0, 
	param1
	);
	ld.param.f64 	%fd868, [retval0];
	} // callseq 3
	setp.lt.s32 	%p78, %r180, 0;
	neg.f64 	%fd870, %fd868;
	selp.f64 	%fd871, %fd870, %fd868, %p77;
	selp.f64 	%fd872, %fd871, %fd868, %p78;
	cvt.rzi.f64.f64 	%fd873, %fd23;
	setp.neu.f64 	%p79, %fd23, %fd873;
	selp.f64 	%fd874, 0dFFF8000000000000, %fd872, %p79;
	selp.f64 	%fd875, %fd874, %fd872, %p78;
	add.f64 	%fd876, %fd23, 0d41238A8000000000;
	{
	.reg .b32 %temp; 
	mov.b64 	{%temp, %r185}, %fd876;
	}
	and.b32  	%r186, %r185, 2146435072;
	setp.eq.s32 	%p80, %r186, 2146435072;
	abs.f64 	%fd877, %fd23;
	setp.eq.f64 	%p81, %fd877, 0d7FF0000000000000;
	setp.lt.s32 	%p82, %r181, 0;
	selp.b32 	%r187, 0, 2146435072, %p82;
	mov.b32 	%r188, 0;
	mov.b64 	%fd878, {%r188, %r187};
	selp.f64 	%fd879, %fd878, %fd875, %p80;
	selp.f64 	%fd880, %fd879, %fd875, %p81;
	setp.eq.f64 	%p83, %fd23, 0d0000000000000000;
	selp.f64 	%fd881, 0d3FF0000000000000, %fd880, %p83;
	div.rn.f64 	%fd882, %fd866, %fd881;
	and.b32  	%r189, %r1, 1;
	setp.eq.b32 	%p84, %r189, 1;
	neg.f64 	%fd883, %fd882;
	selp.f64 	%fd884, %fd883, %fd882, %p84;
	cvta.to.global.u64 	%rd23, %rd1;
	mul.wide.s32 	%rd24, %r1, 8;
	add.s64 	%rd25, %rd23, %rd24;
	st.global.f64 	[%rd25], %fd884;
$L__BB0_62:
	ret;

}
.func  (.param .b64 func_retval0) __internal_accurate_pow(
	.param .b64 __internal_accurate_pow_param_0,
	.param .b64 __internal_accurate_pow_param_1
)
{
	.reg .pred 	%p<8>;
	.reg .b32 	%r<49>;
	.reg .b32 	%f<3>;
	.reg .b64 	%fd<109>;

	ld.param.f64 	%fd10, [__internal_accurate_pow_param_0];
	ld.param.f64 	%fd11, [__internal_accurate_pow_param_1];
	{
	.reg .b32 %temp; 
	mov.b64 	{%temp, %r46}, %fd10;
	}
	{
	.reg .b32 %temp; 
	mov.b64 	{%r45, %temp}, %fd10;
	}
	shr.u32 	%r47, %r46, 20;
	setp.gt.u32 	%p1, %r46, 1048575;
	@%p1 bra 	$L__BB1_2;
	mul.f64 	%fd12, %fd10, 0d4350000000000000;
	{
	.reg .b32 %temp; 
	mov.b64 	{%temp, %r46}, %fd12;
	}
	{
	.reg .b32 %temp; 
	mov.b64 	{%r45, %temp}, %fd12;
	}
	shr.u32 	%r16, %r46, 20;
	add.s32 	%r47, %r16, -54;
$L__BB1_2:
	add.s32 	%r48, %r47, -1023;
	and.b32  	%r17, %r46, -2146435073;
	or.b32  	%r18, %r17, 1072693248;
	mov.b64 	%fd107, {%r45, %r18};
	setp.lt.u32 	%p2, %r18, 1073127583;
	@%p2 bra 	$L__BB1_4;
	{
	.reg .b32 %temp; 
	mov.b64 	{%r19, %temp}, %fd107;
	}
	{
	.reg .b32 %temp; 
	mov.b64 	{%temp, %r20}, %fd107;
	}
	add.s32 	%r21, %r20, -1048576;
	mov.b64 	%fd107, {%r19, %r21};
	add.s32 	%r48, %r47, -1022;
$L__BB1_4:
	add.f64 	%fd13, %fd107, 0dBFF0000000000000;
	add.f64 	%fd14, %fd107, 0d3FF0000000000000;
	rcp.approx.ftz.f64 	%fd15, %fd14;
	neg.f64 	%fd16, %fd14;
	fma.rn.f64 	%fd17, %fd16, %fd15, 0d3FF0000000000000;
	fma.rn.f64 	%fd18, %fd17, %fd17, %fd17;
	fma.rn.f64 	%fd19, %fd18, %fd15, %fd15;
	mul.f64 	%fd20, %fd13, %fd19;
	fma.rn.f64 	%fd21, %fd13, %fd19, %fd20;
	mul.f64 	%fd22, %fd21, %fd21;
	fma.rn.f64 	%fd23, %fd22, 0d3EB0F5FF7D2CAFE2, 0d3ED0F5D241AD3B5A;
	fma.rn.f64 	%fd24, %fd23, %fd22, 0d3EF3B20A75488A3F;
	fma.rn.f64 	%fd25, %fd24, %fd22, 0d3F1745CDE4FAECD5;
	fma.rn.f64 	%fd26, %fd25, %fd22, 0d3F3C71C7258A578B;
	fma.rn.f64 	%fd27, %fd26, %fd22, 0d3F6249249242B910;
	fma.rn.f64 	%fd28, %fd27, %fd22, 0d3F89999999999DFB;
	sub.f64 	%fd29, %fd13, %fd21;
	add.f64 	%fd30, %fd29, %fd29;
	neg.f64 	%fd31, %fd21;
	fma.rn.f64 	%fd32, %fd31, %fd13, %fd30;
	mul.f64 	%fd33, %fd19, %fd32;
	fma.rn.f64 	%fd34, %fd22, %fd28, 0d3FB5555555555555;
	mov.f64 	%fd35, 0d3FB5555555555555;
	sub.f64 	%fd36, %fd35, %fd34;
	fma.rn.f64 	%fd37, %fd22, %fd28, %fd36;
	add.f64 	%fd38, %fd37, 0dBC46A4CB00B9E7B0;
	add.f64 	%fd39, %fd34, %fd38;
	sub.f64 	%fd40, %fd34, %fd39;
	add.f64 	%fd41, %fd38, %fd40;
	mul.rn.f64 	%fd42, %fd21, %fd21;
	neg.f64 	%fd43, %fd42;
	fma.rn.f64 	%fd44, %fd21, %fd21, %fd43;
	{
	.reg .b32 %temp; 
	mov.b64 	{%r22, %temp}, %fd33;
	}
	{
	.reg .b32 %temp; 
	mov.b64 	{%temp, %r23}, %fd33;
	}
	add.s32 	%r24, %r23, 1048576;
	mov.b64 	%fd45, {%r22, %r24};
	fma.rn.f64 	%fd46, %fd21, %fd45, %fd44;
	mul.rn.f64 	%fd47, %fd42, %fd21;
	neg.f64 	%fd48, %fd47;
	fma.rn.f64 	%fd49, %fd42, %fd21, %fd48;
	fma.rn.f64 	%fd50, %fd42, %fd33, %fd49;
	fma.rn.f64 	%fd51, %fd46, %fd21, %fd50;
	mul.rn.f64 	%fd52, %fd39, %fd47;
	neg.f64 	%fd53, %fd52;
	fma.rn.f64 	%fd54, %fd39, %fd47, %fd53;
	fma.rn.f64 	%fd55, %fd39, %fd51, %fd54;
	fma.rn.f64 	%fd56, %fd41, %fd47, %fd55;
	add.f64 	%fd57, %fd52, %fd56;
	sub.f64 	%fd58, %fd52, %fd57;
	add.f64 	%fd59, %fd56, %fd58;
	add.f64 	%fd60, %fd21, %fd57;
	sub.f64 	%fd61, %fd21, %fd60;
	add.f64 	%fd62, %fd57, %fd61;
	add.f64 	%fd63, %fd59, %fd62;
	add.f64 	%fd64, %fd33, %fd63;
	add.f64 	%fd65, %fd60, %fd64;
	sub.f64 	%fd66, %fd60, %fd65;
	add.f64 	%fd67, %fd64, %fd66;
	xor.b32  	%r25, %r48, -2147483648;
	mov.b32 	%r26, 1127219200;
	mov.b64 	%fd68, {%r25, %r26};
	mov.b32 	%r27, -2147483648;
	mov.b64 	%fd69, {%r27, %r26};
	sub.f64 	%fd70, %fd68, %fd69;
	fma.rn.f64 	%fd71, %fd70, 0d3FE62E42FEFA39EF, %fd65;
	fma.rn.f64 	%fd72, %fd70, 0dBFE62E42FEFA39EF, %fd71;
	sub.f64 	%fd73, %fd72, %fd65;
	sub.f64 	%fd74, %fd67, %fd73;
	fma.rn.f64 	%fd75, %fd70, 0d3C7ABC9E3B39803F, %fd74;
	add.f64 	%fd76, %fd71, %fd75;
	sub.f64 	%fd77, %fd71, %fd76;
	add.f64 	%fd78, %fd75, %fd77;
	{
	.reg .b32 %temp; 
	mov.b64 	{%temp, %r28}, %fd11;
	}
	{
	.reg .b32 %temp; 
	mov.b64 	{%r29, %temp}, %fd11;
	}
	shl.b32 	%r30, %r28, 1;
	setp.gt.u32 	%p3, %r30, -33554433;
	and.b32  	%r31, %r28, -15728641;
	selp.b32 	%r32, %r31, %r28, %p3;
	mov.b64 	%fd79, {%r29, %r32};
	mul.rn.f64 	%fd80, %fd76, %fd79;
	neg.f64 	%fd81, %fd80;
	fma.rn.f64 	%fd82, %fd76, %fd79, %fd81;
	fma.rn.f64 	%fd83, %fd78, %fd79, %fd82;
	add.f64 	%fd4, %fd80, %fd83;
	sub.f64 	%fd84, %fd80, %fd4;
	add.f64 	%fd5, %fd83, %fd84;
	fma.rn.f64 	%fd85, %fd4, 0d3FF71547652B82FE, 0d4338000000000000;
	{
	.reg .b32 %temp; 
	mov.b64 	{%r13, %temp}, %fd85;
	}
	mov.f64 	%fd86, 0dC338000000000000;
	add.rn.f64 	%fd87, %fd85, %fd86;
	fma.rn.f64 	%fd88, %fd87, 0dBFE62E42FEFA39EF, %fd4;
	fma.rn.f64 	%fd89, %fd87, 0dBC7ABC9E3B39803F, %fd88;
	fma.rn.f64 	%fd90, %fd89, 0d3E5ADE1569CE2BDF, 0d3E928AF3FCA213EA;
	fma.rn.f64 	%fd91, %fd90, %fd89, 0d3EC71DEE62401315;
	fma.rn.f64 	%fd92, %fd91, %fd89, 0d3EFA01997C89EB71;
	fma.rn.f64 	%fd93, %fd92, %fd89, 0d3F2A01A014761F65;
	fma.rn.f64 	%fd94, %fd93, %fd89, 0d3F56C16C1852B7AF;
	fma.rn.f64 	%fd95, %fd94, %fd89, 0d3F81111111122322;
	fma.rn.f64 	%fd96, %fd95, %fd89, 0d3FA55555555502A1;
	fma.rn.f64 	%fd97, %fd96, %fd89, 0d3FC5555555555511;
	fma.rn.f64 	%fd98, %fd97, %fd89, 0d3FE000000000000B;
	fma.rn.f64 	%fd99, %fd98, %fd89, 0d3FF0000000000000;
	fma.rn.f64 	%fd100, %fd99, %fd89, 0d3FF0000000000000;
	{
	.reg .b32 %temp; 
	mov.b64 	{%r14, %temp}, %fd100;
	}
	{
	.reg .b32 %temp; 
	mov.b64 	{%temp, %r15}, %fd100;
	}
	shl.b32 	%r33, %r13, 20;
	add.s32 	%r34, %r33, %r15;
	mov.b64 	%fd108, {%r14, %r34};
	{
	.reg .b32 %temp; 
	mov.b64 	{%temp, %r35}, %fd4;
	}
	mov.b32 	%f2, %r35;
	abs.f32 	%f1, %f2;
	setp.lt.f32 	%p4, %f1, 0f4086232B;
	@%p4 bra 	$L__BB1_7;
	setp.lt.f64 	%p5, %fd4, 0d0000000000000000;
	add.f64 	%fd101, %fd4, 0d7FF0000000000000;
	selp.f64 	%fd108, 0d0000000000000000, %fd101, %p5;
	setp.geu.f32 	%p6, %f1, 0f40874800;
	@%p6 bra 	$L__BB1_7;
	shr.u32 	%r36, %r13, 31;
	add.s32 	%r37, %r13, %r36;
	shr.s32 	%r38, %r37, 1;
	shl.b32 	%r39, %r38, 20;
	add.s32 	%r40, %r15, %r39;
	mov.b64 	%fd102, {%r14, %r40};
	sub.s32 	%r41, %r13, %r38;
	shl.b32 	%r42, %r41, 20;
	add.s32 	%r43, %r42, 1072693248;
	mov.b32 	%r44, 0;
	mov.b64 	%fd103, {%r44, %r43};
	mul.f64 	%fd108, %fd103, %fd102;
$L__BB1_7:
	abs.f64 	%fd104, %fd108;
	setp.eq.f64 	%p7, %fd104, 0d7FF0000000000000;
	fma.rn.f64 	%fd105, %fd108, %fd5, %fd108;
	selp.f64 	%fd106, %fd108, %fd105, %p7;
	st.param.f64 	[func_retval0], %fd106;
	ret;

}


// ===== COMPILED SASS (sm_100) =====

	.target	sm_100

	.elftype	@"ET_EXEC"


//--------------------- .note.nv.tkinfo           --------------------------
	.section	.note.nv.tkinfo,"",@"SHT_NOTE"
	.sectionflags	@"SHF_NOTE_NV_TKINFO"
	.tkinfo
        /*0018*/ 	.word	0x00000002
        /*0030*/ 	.string	""
        /*0030*/ 	.string	"ptxas"
        /*0030*/ 	.string	"Cuda compilation tools, release 13.0, V13.0.88"
        /*0030*/ 	.string	"Build cuda_13.0.r13.0/compiler.36424714_0"
        /*0030*/ 	.string	"-arch sm_100 -m 64 "



//--------------------- .note.nv.cuinfo           --------------------------
	.section	.note.nv.cuinfo,"",@"SHT_NOTE"
	.sectionflags	@"SHF_NOTE_NV_CUINFO"
        /*0018*/ 	.short	0x0002
        /*001a*/ 	.short	0x0064
        /*001c*/ 	.short	0x0082
	.zero		2


//--------------------- .nv.info                  --------------------------
	.section	.nv.info,"",@"SHT_CUDA_INFO"
	.align	4


	//----- nvinfo : EIATTR_REGCOUNT
	.align		4
        /*0000*/ 	.byte	0x04, 0x2f
        /*0002*/ 	.short	(.L_2 - .L_1)
	.align		4
.L_1:
        /*0004*/ 	.word	index@(compute_chudnovsky_terms_kernel)
        /*0008*/ 	.word	0x00000026


	//----- nvinfo : EIATTR_FRAME_SIZE
	.align		4
.L_2:
        /*000c*/ 	.byte	0x04, 0x11
        /*000e*/ 	.short	(.L_4 - .L_3)
	.align		4
.L_3:
        /*0010*/ 	.word	index@($compute_chudnovsky_terms_kernel$__internal_accurate_pow)
        /*0014*/ 	.word	0x00000000


	//----- nvinfo : EIATTR_FRAME_SIZE
	.align		4
.L_4:
        /*0018*/ 	.byte	0x04, 0x11
        /*001a*/ 	.short	(.L_6 - .L_5)
	.align		4
.L_5:
        /*001c*/ 	.word	index@($__internal_1_$__cuda_sm20_div_rn_f64_full)
        /*0020*/ 	.word	0x00000000


	//----- nvinfo : EIATTR_FRAME_SIZE
	.align		4
.L_6:
        /*0024*/ 	.byte	0x04, 0x11
        /*0026*/ 	.short	(.L_8 - .L_7)
	.align		4
.L_7:
        /*0028*/ 	.word	index@($__internal_0_$__cuda_sm20_dblrcp_rn_slowpath_v3)
        /*002c*/ 	.word	0x00000000


	//----- nvinfo : EIATTR_FRAME_SIZE
	.align		4
.L_8:
        /*0030*/ 	.byte	0x04, 0x11
        /*0032*/ 	.short	(.L_10 - .L_9)
	.align		4
.L_9:
        /*0034*/ 	.word	index@(compute_chudnovsky_terms_kernel)
        /*0038*/ 	.word	0x00000000


	//----- nvinfo : EIATTR_MIN_STACK_SIZE
	.align		4
.L_10:
        /*003c*/ 	.byte	0x04, 0x12
        /*003e*/ 	.short	(.L_12 - .L_11)
	.align		4
.L_11:
        /*0040*/ 	.word	index@(compute_chudnovsky_terms_kernel)
        /*0044*/ 	.word	0x00000000
.L_12:


//--------------------- .nv.compat                --------------------------
	.section	.nv.compat,"",@"SHT_CUDA_COMPAT_INFO"
	.align	4
        /*0000*/ 	.byte	0x02, 0x09, 0x00, 0x00, 0x02, 0x02, 0x01, 0x00, 0x02, 0x05, 0x05, 0x00, 0x03, 0x07, 0x01, 0x01
        /*0010*/ 	.byte	0x02, 0x03, 0x00, 0x00, 0x02, 0x06, 0x01, 0x00, 0x04, 0x0b, 0x08, 0x00, 0x01, 0x00, 0x00, 0x00
        /*0020*/ 	.byte	0x00, 0x00, 0x00, 0x00


//--------------------- .nv.info.compute_chudnovsky_terms_kernel --------------------------
	.section	.nv.info.compute_chudnovsky_terms_kernel,"",@"SHT_CUDA_INFO"
	.sectionflags	@""
	.align	4


	//----- nvinfo : EIATTR_CUDA_API_VERSION
	.align		4
        /*0000*/ 	.byte	0x04, 0x37
        /*0002*/ 	.short	(.L_14 - .L_13)
.L_13:
        /*0004*/ 	.word	0x00000082


	//----- nvinfo : EIATTR_KPARAM_INFO
	.align		4
.L_14:
        /*0008*/ 	.byte	0x04, 0x17
        /*000a*/ 	.short	(.L_16 - .L_15)
.L_15:
        /*000c*/ 	.word	0x00000000
        /*0010*/ 	.short	0x0001
        /*0012*/ 	.short	0x0008
        /*0014*/ 	.byte	0x00, 0xf0, 0x11, 0x00


	//----- nvinfo : EIATTR_KPARAM_INFO
	.align		4
.L_16:
        /*0018*/ 	.byte	0x04, 0x17
        /*001a*/ 	.short	(.L_18 - .L_17)
.L_17:
        /*001c*/ 	.word	0x00000000
        /*0020*/ 	.short	0x0000
        /*0022*/ 	.short	0x0000
        /*0024*/ 	.byte	0x00, 0xf5, 0x21, 0x00


	//----- nvinfo : EIATTR_SPARSE_MMA_MASK
	.align		4
.L_18:
        /*0028*/ 	.byte	0x03, 0x50
        /*002a*/ 	.short	0x0000


	//----- nvinfo : EIATTR_MAXREG_COUNT
	.align		4
        /*002c*/ 	.byte	0x03, 0x1b
        /*002e*/ 	.short	0x00ff


	//----- nvinfo : EIATTR_MERCURY_ISA_VERSION
	.align		4
        /*0030*/ 	.byte	0x03, 0x5f
        /*0032*/ 	.short	0x0101


	//----- nvinfo : EIATTR_VRC_CTA_INIT_COUNT
	.align		4
        /*0034*/ 	.byte	0x02, 0x4a
	.zero		1
	.zero		1


	//----- nvinfo : EIATTR_EXIT_INSTR_OFFSETS
	.align		4
        /*0038*/ 	.byte	0x04, 0x1c
        /*003a*/ 	.short	(.L_20 - .L_19)


	//   ....[0]....
.L_19:
        /*003c*/ 	.word	0x00000070


	//   ....[1]....
        /*0040*/ 	.word	0x00007d60


	//----- nvinfo : EIATTR_CRS_STACK_SIZE
	.align		4
.L_20:
        /*0044*/ 	.byte	0x04, 0x1e
        /*0046*/ 	.short	(.L_22 - .L_21)
.L_21:
        /*0048*/ 	.word	0x00000000


	//----- nvinfo : EIATTR_CBANK_PARAM_SIZE
	.align		4
.L_22:
        /*004c*/ 	.byte	0x03, 0x19
        /*004e*/ 	.short	0x000c


	//----- nvinfo : EIATTR_PARAM_CBANK
	.align		4
        /*0050*/ 	.byte	0x04, 0x0a
        /*0052*/ 	.short	(.L_24 - .L_23)
	.align		4
.L_23:
        /*0054*/ 	.word	index@(.nv.constant0.compute_chudnovsky_terms_kernel)
        /*0058*/ 	.short	0x0380
        /*005a*/ 	.short	0x000c


	//----- nvinfo : EIATTR_SW_WAR
	.align		4
.L_24:
        /*005c*/ 	.byte	0x04, 0x36
        /*005e*/ 	.short	(.L_26 - .L_25)
.L_25:
        /*0060*/ 	.word	0x00000008
.L_26:


//--------------------- .nv.callgraph             --------------------------
	.section	.nv.callgraph,"",@"SHT_CUDA_CALLGRAPH"
	.align	4
	.sectionentsize	8
	.align		4
        /*0000*/ 	.word	0x00000000
	.align		4
        /*0004*/ 	.word	0xffffffff
	.align		4
        /*0008*/ 	.word	0x00000000
	.align		4
        /*000c*/ 	.word	0xfffffffe
	.align		4
        /*0010*/ 	.word	0x00000000
	.align		4
        /*0014*/ 	.word	0xfffffffd
	.align		4
        /*0018*/ 	.word	0x00000000
	.align		4
        /*001c*/ 	.word	0xfffffffc


//--------------------- .nv.constant4             --------------------------
	.section	.nv.constant4,"a",@progbits
	.align	8
	.align		8
.nv.constant4:
        /*0000*/ 	.dword	__cudart_sin_cos_coeffs


//--------------------- .text.compute_chudnovsky_terms_kernel --------------------------
	.section	.text.compute_chudnovsky_terms_kernel,"ax",@progbits
	.align	128
        .global         compute_chudnovsky_terms_kernel
        .type           compute_chudnovsky_terms_kernel,@function
        .size           compute_chudnovsky_terms_kernel,(.L_x_65 - compute_chudnovsky_terms_kernel)
        .other          compute_chudnovsky_terms_kernel,@"STO_CUDA_ENTRY STV_DEFAULT"
compute_chudnovsky_terms_kernel:
.text.compute_chudnovsky_terms_kernel:
[----:B------:R-:W-:Y:S01]  /*0000*/  LDC R1, c[0x0][0x37c] ;  /* 0x0000df00ff017b82 */ /* 0x000fe20000000800 */
[----:B------:R-:W0:Y:S07]  /*0010*/  S2R R3, SR_TID.X ;  /* 0x0000000000037919 */ /* 0x000e2e0000002100 */
[----:B------:R-:W0:Y:S01]  /*0020*/  S2UR UR4, SR_CTAID.X ;  /* 0x00000000000479c3 */ /* 0x000e220000002500 */
[----:B------:R-:W1:Y:S07]  /*0030*/  LDCU UR5, c[0x0][0x388] ;  /* 0x00007100ff0577ac */ /* 0x000e6e0008000800 */
[----:B------:R-:W0:Y:S02]  /*0040*/  LDC R0, c[0x0][0x360] ;  /* 0x0000d800ff007b82 */ /* 0x000e240000000800 */
[----:B0-----:R-:W-:-:S05]  /*0050*/  IMAD R0, R0, UR4, R3 ;  /* 0x0000000400007c24 */ /* 0x001fca000f8e0203 */
[----:B-1----:R-:W-:-:S13]  /*0060*/  ISETP.GE.AND P0, PT, R0, UR5, PT ;  /* 0x0000000500007c0c */ /* 0x002fda000bf06270 */
[----:B------:R-:W-:Y:S05]  /*0070*/  @P0 EXIT ;  /* 0x000000000000094d */ /* 0x000fea0003800000 */
[----:B------:R-:W0:Y:S01]  /*0080*/  I2F.F64 R8, R0 ;  /* 0x0000000000087312 */ /* 0x000e220000201c00 */
[----:B------:R-:W-:Y:S01]  /*0090*/  IMAD.MOV.U32 R2, RZ, RZ, 0x0 ;  /* 0x00000000ff027424 */ /* 0x000fe200078e00ff */
[----:B------:R-:W1:Y:S01]  /*00a0*/  LDCU.64 UR4, c[0x0][0x358] ;  /* 0x00006b00ff0477ac */ /* 0x000e620008000a00 */
[----:B------:R-:W-:Y:S01]  /*00b0*/  IMAD.MOV.U32 R3, RZ, RZ, 0x40180000 ;  /* 0x40180000ff037424 */ /* 0x000fe200078e00ff */
[----:B------:R-:W-:Y:S05]  /*00c0*/  BSSY.RECONVERGENT B1, `(.L_x_0) ;  /* 0x0000274000017945 */ /* 0x000fea0003800200 */
[----:B0-----:R-:W-:-:S08]  /*00d0*/  DFMA R2, R8, R2, 1 ;  /* 0x3ff000000802742b */ /* 0x001fd00000000002 */
[----:B------:R-:W-:Y:S02]  /*00e0*/  DSETP.GE.AND P0, PT, R2, RZ, PT ;  /* 0x000000ff0200722a */ /* 0x000fe40003f06000 */
[----:B------:R-:W-:-:S12]  /*00f0*/  IMAD.MOV.U32 R6, RZ, RZ, R3 ;  /* 0x000000ffff067224 */ /* 0x000fd800078e0003 */
[----:B-1----:R-:W-:Y:S05]  /*0100*/  @!P0 BRA `(.L_x_1) ;  /* 0x00000014001c8947 */ /* 0x002fea0003800000 */
[----:B------:R-:W-:-:S13]  /*0110*/  FSETP.GEU.AND P0, PT, R3, 2.25, PT ;  /* 0x401000000300780b */ /* 0x000fda0003f0e000 */
[----:B------:R-:W-:Y:S05]  /*0120*/  @P0 BRA `(.L_x_2) ;  /* 0x00000004007c0947 */ /* 0x000fea0003800000 */
[----:B------:R-:W-:Y:S01]  /*0130*/  DADD R6, R2, -1 ;  /* 0xbff0000002067429 */ /* 0x000fe20000000000 */
[C---:B------:R-:W-:Y:S01]  /*0140*/  FSETP.GE.AND P0, PT, R3.reuse, 2.1875, PT ;  /* 0x400c00000300780b */ /* 0x040fe20003f06000 */
[----:B------:R-:W-:Y:S01]  /*0150*/  IMAD.MOV.U32 R16, RZ, RZ, -0x65175a6c ;  /* 0x9ae8a594ff107424 */ /* 0x000fe200078e00ff */
[C---:B------:R-:W-:Y:S01]  /*0160*/  FSETP.GE.AND P1, PT, R3.reuse, 2.0625, PT ;  /* 0x400400000300780b */ /* 0x040fe20003f26000 */
[----:B------:R-:W-:Y:S01]  /*0170*/  IMAD.MOV.U32 R17, RZ, RZ, 0x3e8af704 ;  /* 0x3e8af704ff117424 */ /* 0x000fe200078e00ff */
[C---:B------:R-:W-:Y:S01]  /*0180*/  FSETP.GE.AND P2, PT, R3.reuse, 1.9375, PT ;  /* 0x3ff800000300780b */ /* 0x040fe20003f46000 */
[----:B------:R-:W-:Y:S01]  /*0190*/  UMOV UR6, 0x60fcf5c9 ;  /* 0x60fcf5c900067882 */ /* 0x000fe20000000000 */
[----:B------:R-:W-:Y:S01]  /*01a0*/  FSETP.GE.AND P3, PT, R3, 1.75, PT ;  /* 0x3fe000000300780b */ /* 0x000fe20003f66000 */
[----:B------:R-:W-:Y:S01]  /*01b0*/  UMOV UR7, 0x3e381b49 ;  /* 0x3e381b4900077882 */ /* 0x000fe20000000000 */
[----:B------:R-:W-:Y:S01]  /*01c0*/  BSSY.RECONVERGENT B2, `(.L_x_3) ;  /* 0x0000054000027945 */ /* 0x000fe20003800200 */
[----:B------:R-:W-:-:S02]  /*01d0*/  FSEL R4, R6, R2, P0 ;  /* 0x0000000206047208 */ /* 0x000fc40000000000 */
[----:B------:R-:W-:-:S06]  /*01e0*/  FSEL R5, R7, R3, P0 ;  /* 0x0000000307057208 */ /* 0x000fcc0000000000 */
[----:B------:R-:W-:-:S10]  /*01f0*/  DADD R10, R4, -1 ;  /* 0xbff00000040a7429 */ /* 0x000fd40000000000 */
[----:B------:R-:W-:Y:S02]  /*0200*/  FSEL R10, R10, R4, P1 ;  /* 0x000000040a0a7208 */ /* 0x000fe40000800000 */
[----:B------:R-:W-:-:S06]  /*0210*/  FSEL R11, R11, R5, P1 ;  /* 0x000000050b0b7208 */ /* 0x000fcc0000800000 */
[----:B------:R-:W-:-:S10]  /*0220*/  DADD R12, R10, -1 ;  /* 0xbff000000a0c7429 */ /* 0x000fd40000000000 */
[----:B------:R-:W-:Y:S02]  /*0230*/  FSEL R14, R12, R10, P2 ;  /* 0x0000000a0c0e7208 */ /* 0x000fe40001000000 */
[----:B------:R-:W-:-:S06]  /*0240*/  FSEL R15, R13, R11, P2 ;  /* 0x0000000b0d0f7208 */ /* 0x000fcc0001000000 */
[----:B------:R-:W-:-:S10]  /*0250*/  DADD R12, R14, -1 ;  /* 0xbff000000e0c7429 */ /* 0x000fd40000000000 */
[----:B------:R-:W-:Y:S02]  /*0260*/  FSEL R12, R12, R14, P3 ;  /* 0x0000000e0c0c7208 */ /* 0x000fe40001800000 */
[----:B------:R-:W-:-:S06]  /*0270*/  FSEL R13, R13, R15, P3 ;  /* 0x0000000f0d0d7208 */ /* 0x000fcc0001800000 */
[----:B------:R-:W-:Y:S01]  /*0280*/  DFMA R14, R12, UR6, -R16 ;  /* 0x000000060c0e7c2b */ /* 0x000fe20008000810 */
[----:B------:R-:W-:Y:S01]  /*0290*/  UMOV UR6, 0x6d4b22f5 ;  /* 0x6d4b22f500067882 */ /* 0x000fe20000000000 */
[----:B------:R-:W-:-:S06]  /*02a0*/  UMOV UR7, 0x3eb301d4 ;  /* 0x3eb301d400077882 */ /* 0x000fcc0000000000 */
[----:B------:R-:W-:Y:S01]  /*02b0*/  DFMA R14, R12, R14, UR6 ;  /* 0x000000060c0e7e2b */ /* 0x000fe2000800000e */
[----:B------:R-:W-:Y:S01]  /*02c0*/  UMOV UR6, 0xaeed0fc4 ;  /* 0xaeed0fc400067882 */ /* 0x000fe20000000000 */
[----:B------:R-:W-:-:S06]  /*02d0*/  UMOV UR7, 0x3eb50272 ;  /* 0x3eb5027200077882 */ /* 0x000fcc0000000000 */
[----:B------:R-:W-:Y:S01]  /*02e0*/  DFMA R14, R12, R14, -UR6 ;  /* 0x800000060c0e7e2b */ /* 0x000fe2000800000e */
[----:B------:R-:W-:Y:S01]  /*02f0*/  UMOV UR6, 0xa40516f8 ;  /* 0xa40516f800067882 */ /* 0x000fe20000000000 */
[----:B------:R-:W-:-:S06]  /*0300*/  UMOV UR7, 0x3ef51ce1 ;  /* 0x3ef51ce100077882 */ /* 0x000fcc0000000000 */
[----:B------:R-:W-:Y:S01]  /*0310*/  DFMA R14, R12, R14, -UR6 ;  /* 0x800000060c0e7e2b */ /* 0x000fe2000800000e */
        /* <DEDUP_REMOVED lines=29> */
[----:B------:R-:W-:-:S08]  /*04f0*/  DFMA R14, R12, R14, UR6 ;  /* 0x000000060c0e7e2b */ /* 0x000fd0000800000e */
[----:B------:R-:W-:Y:S01]  /*0500*/  DFMA R14, R12, R14, 1 ;  /* 0x3ff000000c0e742b */ /* 0x000fe2000000000e */
[----:B------:R-:W-:-:S07]  /*0510*/  IMAD.MOV.U32 R12, RZ, RZ, 0x1 ;  /* 0x00000001ff0c7424 */ /* 0x000fce00078e00ff */
[----:B------:R-:W-:-:S10]  /*0520*/  DMUL R2, R2, R14 ;  /* 0x0000000e02027228 */ /* 0x000fd40000000000 */
[----:B------:R-:W-:Y:S02]  /*0530*/  FSEL R3, R15, R3, P3 ;  /* 0x000000030f037208 */ /* 0x000fe40001800000 */
[----:B------:R-:W-:Y:S02]  /*0540*/  FSEL R2, R14, R2, P3 ;  /* 0x000000020e027208 */ /* 0x000fe40001800000 */
[----:B------:R-:W0:Y:S01]  /*0550*/  MUFU.RCP64H R13, R3 ;  /* 0x00000003000d7308 */ /* 0x000e220000001800 */
[----:B------:R-:W-:Y:S02]  /*0560*/  FSEL R14, R6, RZ, P0 ;  /* 0x000000ff060e7208 */ /* 0x000fe40000000000 */
[----:B------:R-:W-:-:S06]  /*0570*/  FSEL R15, R7, 1.875, P0 ;  /* 0x3ff00000070f7808 */ /* 0x000fcc0000000000 */
[----:B------:R-:W-:Y:S02]  /*0580*/  DFMA R4, R4, R14, -R14 ;  /* 0x0000000e0404722b */ /* 0x000fe4000000080e */
[----:B0-----:R-:W-:-:S08]  /*0590*/  DFMA R6, -R2, R12, 1 ;  /* 0x3ff000000206742b */ /* 0x001fd0000000010c */
[----:B------:R-:W-:Y:S02]  /*05a0*/  FSEL R14, R4, R14, P1 ;  /* 0x0000000e040e7208 */ /* 0x000fe40000800000 */
[----:B------:R-:W-:Y:S01]  /*05b0*/  FSEL R15, R5, R15, P1 ;  /* 0x0000000f050f7208 */ /* 0x000fe20000800000 */
[----:B------:R-:W-:-:S05]  /*05c0*/  DFMA R6, R6, R6, R6 ;  /* 0x000000060606722b */ /* 0x000fca0000000006 */
[----:B------:R-:W-:-:S03]  /*05d0*/  DFMA R10, R10, R14, -R14 ;  /* 0x0000000e0a0a722b */ /* 0x000fc6000000080e */
[----:B------:R-:W-:-:S07]  /*05e0*/  DFMA R6, R12, R6, R12 ;  /* 0x000000060c06722b */ /* 0x000fce000000000c */
[----:B------:R-:W-:Y:S02]  /*05f0*/  FSEL R16, R10, R14, P2 ;  /* 0x0000000e0a107208 */ /* 0x000fe40001000000 */
[----:B------:R-:W-:Y:S01]  /*0600*/  FSEL R17, R11, R15, P2 ;  /* 0x0000000f0b117208 */ /* 0x000fe20001000000 */
[----:B------:R-:W-:-:S03]  /*0610*/  DFMA R4, -R2, R6, 1 ;  /* 0x3ff000000204742b */ /* 0x000fc60000000106 */
[----:B------:R-:W-:-:S05]  /*0620*/  FSETP.GEU.AND P1, PT, |R17|, 6.5827683646048100446e-37, PT ;  /* 0x036000001100780b */ /* 0x000fca0003f2e200 */
[----:B------:R-:W-:-:S08]  /*0630*/  DFMA R4, R6, R4, R6 ;  /* 0x000000040604722b */ /* 0x000fd00000000006 */
[----:B------:R-:W-:-:S08]  /*0640*/  DMUL R6, R4, R16 ;  /* 0x0000001004067228 */ /* 0x000fd00000000000 */
[----:B------:R-:W-:-:S08]  /*0650*/  DFMA R10, -R2, R6, R16 ;  /* 0x00000006020a722b */ /* 0x000fd00000000110 */
[----:B------:R-:W-:-:S10]  /*0660*/  DFMA R4, R4, R10, R6 ;  /* 0x0000000a0404722b */ /* 0x000fd40000000006 */
[----:B------:R-:W-:-:S05]  /*0670*/  FFMA R6, RZ, R3, R5 ;  /* 0x00000003ff067223 */ /* 0x000fca0000000005 */
[----:B------:R-:W-:-:S13]  /*0680*/  FSETP.GT.AND P0, PT, |R6|, 1.469367938527859385e-39, PT ;  /* 0x001000000600780b */ /* 0x000fda0003f04200 */
[----:B------:R-:W-:Y:S05]  /*0690*/  @P0 BRA P1, `(.L_x_4) ;  /* 0x0000000000180947 */ /* 0x000fea0000800000 */
[----:B------:R-:W-:Y:S01]  /*06a0*/  IMAD.MOV.U32 R6, RZ, RZ, R2 ;  /* 0x000000ffff067224 */ /* 0x000fe200078e0002 */
[----:B------:R-:W-:Y:S01]  /*06b0*/  MOV R20, 0x6e0 ;  /* 0x000006e000147802 */ /* 0x000fe20000000f00 */
[----:B------:R-:W-:-:S07]  /*06c0*/  IMAD.MOV.U32 R15, RZ, RZ, R3 ;  /* 0x000000ffff0f7224 */ /* 0x000fce00078e0003 */
[----:B------:R-:W-:Y:S05]  /*06d0*/  CALL.REL.NOINC `($__internal_1_$__cuda_sm20_div_rn_f64_full) ;  /* 0x0000007800487944 */ /* 0x000fea0003c00000 */
[----:B------:R-:W-:Y:S02]  /*06e0*/  IMAD.MOV.U32 R4, RZ, RZ, R24 ;  /* 0x000000ffff047224 */ /* 0x000fe400078e0018 */
[----:B------:R-:W-:-:S07]  /*06f0*/  IMAD.MOV.U32 R5, RZ, RZ, R25 ;  /* 0x000000ffff057224 */ /* 0x000fce00078e0019 */
.L_x_4:
[----:B------:R-:W-:Y:S05]  /*0700*/  BSYNC.RECONVERGENT B2 ;  /* 0x0000000000027941 */ /* 0x000fea0003800200 */
.L_x_3:
[----:B------:R-:W-:Y:S05]  /*0710*/  BRA `(.L_x_5) ;  /* 0x0000002000387947 */ /* 0x000fea0003800000 */
.L_x_2:
[----:B------:R-:W-:Y:S01]  /*0720*/  ISETP.GT.U32.AND P0, PT, R6, 0xfffff, PT ;  /* 0x000fffff0600780c */ /* 0x000fe20003f04070 */
[----:B------:R-:W-:Y:S01]  /*0730*/  IMAD.MOV.U32 R10, RZ, RZ, RZ ;  /* 0x000000ffff0a7224 */ /* 0x000fe200078e00ff */
[----:B------:R-:W-:Y:S01]  /*0740*/  SHF.R.U32.HI R22, RZ, 0x14, R6 ;  /* 0x00000014ff167819 */ /* 0x000fe20000011606 */
[----:B------:R-:W-:Y:S01]  /*0750*/  IMAD.MOV.U32 R16, RZ, RZ, 0x41ad3b5a ;  /* 0x41ad3b5aff107424 */ /* 0x000fe200078e00ff */
[----:B------:R-:W-:Y:S01]  /*0760*/  UMOV UR6, 0x7d2cafe2 ;  /* 0x7d2cafe200067882 */ /* 0x000fe20000000000 */
[----:B------:R-:W-:Y:S01]  /*0770*/  IMAD.MOV.U32 R17, RZ, RZ, 0x3ed0f5d2 ;  /* 0x3ed0f5d2ff117424 */ /* 0x000fe200078e00ff */
[----:B------:R-:W-:Y:S01]  /*0780*/  UMOV UR7, 0x3eb0f5ff ;  /* 0x3eb0f5ff00077882 */ /* 0x000fe20000000000 */
[----:B------:R-:W-:Y:S01]  /*0790*/  UMOV UR8, 0x3b39803f ;  /* 0x3b39803f00087882 */ /* 0x000fe20000000000 */
[----:B------:R-:W-:Y:S01]  /*07a0*/  UMOV UR9, 0x3c7abc9e ;  /* 0x3c7abc9e00097882 */ /* 0x000fe20000000000 */
[----:B------:R-:W-:Y:S04]  /*07b0*/  BSSY.RECONVERGENT B0, `(.L_x_6) ;  /* 0x00000a7000007945 */ /* 0x000fe80003800200 */
[----:B------:R-:W-:-:S10]  /*07c0*/  @!P0 DMUL R20, R2, 1.80143985094819840000e+16 ;  /* 0x4350000002148828 */ /* 0x000fd40000000000 */
[----:B------:R-:W-:Y:S01]  /*07d0*/  @!P0 IMAD.MOV.U32 R6, RZ, RZ, R21 ;  /* 0x000000ffff068224 */ /* 0x000fe200078e0015 */
[----:B------:R-:W-:-:S04]  /*07e0*/  @!P0 LEA.HI R22, R21, 0xffffffca, RZ, 0xc ;  /* 0xffffffca15168811 */ /* 0x000fc800078f60ff */
[----:B------:R-:W-:Y:S01]  /*07f0*/  LOP3.LUT R4, R6, 0x800fffff, RZ, 0xc0, !PT ;  /* 0x800fffff06047812 */ /* 0x000fe200078ec0ff */
[----:B------:R-:W-:Y:S02]  /*0800*/  IMAD.MOV.U32 R6, RZ, RZ, R2 ;  /* 0x000000ffff067224 */ /* 0x000fe400078e0002 */
[----:B------:R-:W-:Y:S01]  /*0810*/  @!P0 IMAD.MOV.U32 R6, RZ, RZ, R20 ;  /* 0x000000ffff068224 */ /* 0x000fe200078e0014 */
[----:B------:R-:W-:-:S04]  /*0820*/  LOP3.LUT R7, R4, 0x3ff00000, RZ, 0xfc, !PT ;  /* 0x3ff0000004077812 */ /* 0x000fc800078efcff */
[----:B------:R-:W-:-:S13]  /*0830*/  ISETP.GE.U32.AND P1, PT, R7, 0x3ff6a09f, PT ;  /* 0x3ff6a09f0700780c */ /* 0x000fda0003f26070 */
[----:B------:R-:W-:-:S04]  /*0840*/  @P1 VIADD R5, R7, 0xfff00000 ;  /* 0xfff0000007051836 */ /* 0x000fc80000000000 */
[----:B------:R-:W-:-:S06]  /*0850*/  @P1 IMAD.MOV.U32 R7, RZ, RZ, R5 ;  /* 0x000000ffff071224 */ /* 0x000fcc00078e0005 */
[C---:B------:R-:W-:Y:S02]  /*0860*/  DADD R12, R6.reuse, 1 ;  /* 0x3ff00000060c7429 */ /* 0x040fe40000000000 */
[----:B------:R-:W-:-:S04]  /*0870*/  DADD R6, R6, -1 ;  /* 0xbff0000006067429 */ /* 0x000fc80000000000 */
[----:B------:R-:W0:Y:S02]  /*0880*/  MUFU.RCP64H R11, R13 ;  /* 0x0000000d000b7308 */ /* 0x000e240000001800 */
[----:B0-----:R-:W-:-:S08]  /*0890*/  DFMA R4, -R12, R10, 1 ;  /* 0x3ff000000c04742b */ /* 0x001fd0000000010a */
[----:B------:R-:W-:-:S08]  /*08a0*/  DFMA R4, R4, R4, R4 ;  /* 0x000000040404722b */ /* 0x000fd00000000004 */
[----:B------:R-:W-:-:S08]  /*08b0*/  DFMA R10, R10, R4, R10 ;  /* 0x000000040a0a722b */ /* 0x000fd0000000000a */
[----:B------:R-:W-:-:S08]  /*08c0*/  DMUL R4, R6, R10 ;  /* 0x0000000a06047228 */ /* 0x000fd00000000000 */
[----:B------:R-:W-:-:S08]  /*08d0*/  DFMA R4, R6, R10, R4 ;  /* 0x0000000a0604722b */ /* 0x000fd00000000004 */
[----:B------:R-:W-:-:S08]  /*08e0*/  DMUL R14, R4, R4 ;  /* 0x00000004040e7228 */ /* 0x000fd00000000000 */
[----:B------:R-:W-:Y:S01]  /*08f0*/  DFMA R12, R14, UR6, R16 ;  /* 0x000000060e0c7c2b */ /* 0x000fe20008000010 */
[----:B------:R-:W-:Y:S01]  /*0900*/  UMOV UR6, 0x75488a3f ;  /* 0x75488a3f00067882 */ /* 0x000fe20000000000 */
[----:B------:R-:W-:Y:S01]  /*0910*/  UMOV UR7, 0x3ef3b20a ;  /* 0x3ef3b20a00077882 */ /* 0x000fe20000000000 */
[----:B------:R-:W-:-:S05]  /*0920*/  DADD R16, R6, -R4 ;  /* 0x0000000006107229 */ /* 0x000fca0000000804 */
[----:B------:R-:W-:Y:S01]  /*0930*/  DFMA R12, R14, R12, UR6 ;  /* 0x000000060e0c7e2b */ /* 0x000fe2000800000c */
[----:B------:R-:W-:Y:S01]  /*0940*/  UMOV UR6, 0xe4faecd5 ;  /* 0xe4faecd500067882 */ /* 0x000fe20000000000 */
[----:B------:R-:W-:Y:S01]  /*0950*/  UMOV UR7, 0x3f1745cd ;  /* 0x3f1745cd00077882 */ /* 0x000fe20000000000 */
[----:B------:R-:W-:Y:S02]  /*0960*/  DADD R24, R16, R16 ;  /* 0x0000000010187229 */ /* 0x000fe40000000010 */
[----:B------:R-:W-:-:S03]  /*0970*/  DMUL R16, R4, R4 ;  /* 0x0000000404107228 */ /* 0x000fc60000000000 */
[----:B------:R-:W-:Y:S01]  /*0980*/  DFMA R12, R14, R12, UR6 ;  /* 0x000000060e0c7e2b */ /* 0x000fe2000800000c */
[----:B------:R-:W-:Y:S01]  /*0990*/  UMOV UR6, 0x258a578b ;  /* 0x258a578b00067882 */ /* 0x000fe20000000000 */
[----:B------:R-:W-:Y:S01]  /*09a0*/  UMOV UR7, 0x3f3c71c7 ;  /* 0x3f3c71c700077882 */ /* 0x000fe20000000000 */
[----:B------:R-:W-:Y:S02]  /*09b0*/  DFMA R24, R6, -R4, R24 ;  /* 0x800000040618722b */ /* 0x000fe40000000018 */
[----:B------:R-:W-:-:S03]  /*09c0*/  DMUL R6, R4, R16 ;  /* 0x0000001004067228 */ /* 0x000fc60000000000 */
[----:B------:R-:W-:Y:S01]  /*09d0*/  DFMA R12, R14, R12, UR6 ;  /* 0x000000060e0c7e2b */ /* 0x000fe2000800000c */
[----:B------:R-:W-:Y:S01]  /*09e0*/  UMOV UR6, 0x9242b910 ;  /* 0x9242b91000067882 */ /* 0x000fe20000000000 */
[----:B------:R-:W-:Y:S01]  /*09f0*/  UMOV UR7, 0x3f624924 ;  /* 0x3f62492400077882 */ /* 0x000fe20000000000 */
[----:B------:R-:W-:Y:S02]  /*0a00*/  DMUL R10, R10, R24 ;  /* 0x000000180a0a7228 */ /* 0x000fe40000000000 */
[C---:B------:R-:W-:Y:S02]  /*0a10*/  DFMA R28, R4.reuse, R16, -R6 ;  /* 0x00000010041c722b */ /* 0x040fe40000000806 */
[----:B------:R-:W-:Y:S02]  /*0a20*/  DFMA R24, R4, R4, -R16 ;  /* 0x000000040418722b */ /* 0x000fe40000000810 */
[----:B------:R-:W-:Y:S01]  /*0a30*/  DFMA R12, R14, R12, UR6 ;  /* 0x000000060e0c7e2b */ /* 0x000fe2000800000c */
[----:B------:R-:W-:Y:S01]  /*0a40*/  UMOV UR6, 0x99999dfb ;  /* 0x99999dfb00067882 */ /* 0x000fe20000000000 */
[----:B------:R-:W-:-:S02]  /*0a50*/  UMOV UR7, 0x3f899999 ;  /* 0x3f89999900077882 */ /* 0x000fc40000000000 */
[----:B------:R-:W-:-:S04]  /*0a60*/  DFMA R28, R10, R16, R28 ;  /* 0x000000100a1c722b */ /* 0x000fc8000000001c */
[----:B------:R-:W-:Y:S01]  /*0a70*/  DFMA R18, R14, R12, UR6 ;  /* 0x000000060e127e2b */ /* 0x000fe2000800000c */
[----:B------:R-:W-:Y:S01]  /*0a80*/  UMOV UR6, 0x55555555 ;  /* 0x5555555500067882 */ /* 0x000fe20000000000 */
[----:B------:R-:W-:-:S06]  /*0a90*/  UMOV UR7, 0x3fb55555 ;  /* 0x3fb5555500077882 */ /* 0x000fcc0000000000 */
[----:B------:R-:W-:-:S08]  /*0aa0*/  DFMA R12, R14, R18, UR6 ;  /* 0x000000060e0c7e2b */ /* 0x000fd00008000012 */
[----:B------:R-:W-:Y:S01]  /*0ab0*/  DADD R26, -R12, UR6 ;  /* 0x000000060c1a7e29 */ /* 0x000fe20008000100 */
[----:B------:R-:W-:Y:S01]  /*0ac0*/  UMOV UR6, 0xb9e7b0 ;  /* 0x00b9e7b000067882 */ /* 0x000fe20000000000 */
[----:B------:R-:W-:-:S06]  /*0ad0*/  UMOV UR7, 0x3c46a4cb ;  /* 0x3c46a4cb00077882 */ /* 0x000fcc0000000000 */
[----:B------:R-:W-:Y:S01]  /*0ae0*/  DFMA R18, R14, R18, R26 ;  /* 0x000000120e12722b */ /* 0x000fe2000000001a */
[----:B------:R-:W-:Y:S02]  /*0af0*/  VIADD R27, R11, 0x100000 ;  /* 0x001000000b1b7836 */ /* 0x000fe40000000000 */
[----:B------:R-:W-:-:S05]  /*0b00*/  IMAD.MOV.U32 R26, RZ, RZ, R10 ;  /* 0x000000ffff1a7224 */ /* 0x000fca00078e000a */
[----:B------:R-:W-:Y:S01]  /*0b10*/  DADD R18, R18, -UR6 ;  /* 0x8000000612127e29 */ /* 0x000fe20008000000 */
[----:B------:R-:W-:Y:S01]  /*0b20*/  UMOV UR6, 0x80000000 ;  /* 0x8000000000067882 */ /* 0x000fe20000000000 */
[----:B------:R-:W-:Y:S01]  /*0b30*/  DFMA R24, R4, R26, R24 ;  /* 0x0000001a0418722b */ /* 0x000fe20000000018 */
[----:B------:R-:W-:-:S05]  /*0b40*/  UMOV UR7, 0x43300000 ;  /* 0x4330000000077882 */ /* 0x000fca0000000000 */
[----:B------:R-:W-:Y:S02]  /*0b50*/  DADD R14, R12, R18 ;  /* 0x000000000c0e7229 */ /* 0x000fe40000000012 */
[----:B------:R-:W-:-:S06]  /*0b60*/  DFMA R24, R4, R24, R28 ;  /* 0x000000180418722b */ /* 0x000fcc000000001c */
[----:B------:R-:W-:Y:S02]  /*0b70*/  DMUL R16, R14, R6 ;  /* 0x000000060e107228 */ /* 0x000fe40000000000 */
[----:B------:R-:W-:-:S06]  /*0b80*/  DADD R12, R12, -R14 ;  /* 0x000000000c0c7229 */ /* 0x000fcc000000080e */
[----:B------:R-:W-:Y:S02]  /*0b90*/  DFMA R26, R14, R6, -R16 ;  /* 0x000000060e1a722b */ /* 0x000fe40000000810 */
[----:B------:R-:W-:Y:S01]  /*0ba0*/  DADD R12, R18, R12 ;  /* 0x00000000120c7229 */ /* 0x000fe2000000000c */
[----:B------:R-:W0:Y:S01]  /*0bb0*/  MUFU.RCP64H R19, R3 ;  /* 0x0000000300137308 */ /* 0x000e220000001800 */
[----:B------:R-:W-:-:S04]  /*0bc0*/  IMAD.MOV.U32 R18, RZ, RZ, RZ ;  /* 0x000000ffff127224 */ /* 0x000fc800078e00ff */
[----:B------:R-:W-:-:S08]  /*0bd0*/  DFMA R24, R14, R24, R26 ;  /* 0x000000180e18722b */ /* 0x000fd0000000001a */
[----:B------:R-:W-:Y:S02]  /*0be0*/  DFMA R12, R12, R6, R24 ;  /* 0x000000060c0c722b */ /* 0x000fe40000000018 */
[----:B0-----:R-:W-:-:S06]  /*0bf0*/  DFMA R20, -R2, R18, 1 ;  /* 0x3ff000000214742b */ /* 0x001fcc0000000112 */
[----:B------:R-:W-:-:S08]  /*0c00*/  DADD R14, R16, R12 ;  /* 0x00000000100e7229 */ /* 0x000fd0000000000c */
[--C-:B------:R-:W-:Y:S02]  /*0c10*/  DADD R6, R4, R14.reuse ;  /* 0x0000000004067229 */ /* 0x100fe4000000000e */
[----:B------:R-:W-:-:S06]  /*0c20*/  DADD R16, R16, -R14 ;  /* 0x0000000010107229 */ /* 0x000fcc000000080e */
[----:B------:R-:W-:Y:S02]  /*0c30*/  DADD R4, R4, -R6 ;  /* 0x0000000004047229 */ /* 0x000fe40000000806 */
[----:B------:R-:W-:Y:S01]  /*0c40*/  DADD R16, R12, R16 ;  /* 0x000000000c107229 */ /* 0x000fe20000000010 */
[C---:B------:R-:W-:Y:S02]  /*0c50*/  VIADD R12, R22.reuse, 0xfffffc01 ;  /* 0xfffffc01160c7836 */ /* 0x040fe40000000000 */
[----:B------:R-:W-:-:S03]  /*0c60*/  @P1 VIADD R12, R22, 0xfffffc02 ;  /* 0xfffffc02160c1836 */ /* 0x000fc60000000000 */
[----:B------:R-:W-:-:S08]  /*0c70*/  DADD R4, R14, R4 ;  /* 0x000000000e047229 */ /* 0x000fd00000000004 */
[----:B------:R-:W-:-:S08]  /*0c80*/  DADD R4, R16, R4 ;  /* 0x0000000010047229 */ /* 0x000fd00000000004 */
[----:B------:R-:W-:Y:S01]  /*0c90*/  DADD R4, R10, R4 ;  /* 0x000000000a047229 */ /* 0x000fe20000000004 */
[----:B------:R-:W-:Y:S01]  /*0ca0*/  LOP3.LUT R10, R12, 0x80000000, RZ, 0x3c, !PT ;  /* 0x800000000c0a7812 */ /* 0x000fe200078e3cff */
[----:B------:R-:W-:-:S06]  /*0cb0*/  IMAD.MOV.U32 R11, RZ, RZ, 0x43300000 ;  /* 0x43300000ff0b7424 */ /* 0x000fcc00078e00ff */
[----:B------:R-:W-:Y:S01]  /*0cc0*/  DADD R12, R10, -UR6 ;  /* 0x800000060a0c7e29 */ /* 0x000fe20008000000 */
[----:B------:R-:W-:Y:S01]  /*0cd0*/  UMOV UR6, 0xfefa39ef ;  /* 0xfefa39ef00067882 */ /* 0x000fe20000000000 */
[----:B------:R-:W-:Y:S01]  /*0ce0*/  DADD R10, R6, R4 ;  /* 0x00000000060a7229 */ /* 0x000fe20000000004 */
[----:B------:R-:W-:-:S07]  /*0cf0*/  UMOV UR7, 0x3fe62e42 ;  /* 0x3fe62e4200077882 */ /* 0x000fce0000000000 */
[--C-:B------:R-:W-:Y:S02]  /*0d00*/  DFMA R14, R12, UR6, R10.reuse ;  /* 0x000000060c0e7c2b */ /* 0x100fe4000800000a */
[----:B------:R-:W-:-:S06]  /*0d10*/  DADD R6, R6, -R10 ;  /* 0x0000000006067229 */ /* 0x000fcc000000080a */
[----:B------:R-:W-:Y:S02]  /*0d20*/  DFMA R16, R12, -UR6, R14 ;  /* 0x800000060c107c2b */ /* 0x000fe4000800000e */
[----:B------:R-:W-:-:S06]  /*0d30*/  DADD R6, R4, R6 ;  /* 0x0000000004067229 */ /* 0x000fcc0000000006 */
[----:B------:R-:W-:Y:S02]  /*0d40*/  DADD R16, -R10, R16 ;  /* 0x000000000a107229 */ /* 0x000fe40000000110 */
[----:B------:R-:W-:-:S06]  /*0d50*/  DADD R10, R2, -0.5 ;  /* 0xbfe00000020a7429 */ /* 0x000fcc0000000000 */
[----:B------:R-:W-:-:S08]  /*0d60*/  DADD R6, R6, -R16 ;  /* 0x0000000006067229 */ /* 0x000fd00000000810 */
[----:B------:R-:W-:-:S08]  /*0d70*/  DFMA R6, R12, UR8, R6 ;  /* 0x000000080c067c2b */ /* 0x000fd00008000006 */
[----:B------:R-:W-:-:S08]  /*0d80*/  DADD R4, R14, R6 ;  /* 0x000000000e047229 */ /* 0x000fd00000000006 */
[----:B------:R-:W-:Y:S02]  /*0d90*/  DADD R14, R14, -R4 ;  /* 0x000000000e0e7229 */ /* 0x000fe40000000804 */
[----:B------:R-:W-:-:S06]  /*0da0*/  DMUL R12, R4, R10 ;  /* 0x0000000a040c7228 */ /* 0x000fcc0000000000 */
[----:B------:R-:W-:Y:S02]  /*0db0*/  DADD R14, R6, R14 ;  /* 0x00000000060e7229 */ /* 0x000fe4000000000e */
[----:B------:R-:W-:-:S08]  /*0dc0*/  DFMA R4, R4, R10, -R12 ;  /* 0x0000000a0404722b */ /* 0x000fd0000000080c */
[----:B------:R-:W-:-:S08]  /*0dd0*/  DFMA R14, R14, R10, R4 ;  /* 0x0000000a0e0e722b */ /* 0x000fd00000000004 */
[----:B------:R-:W-:-:S08]  /*0de0*/  DADD R6, R12, R14 ;  /* 0x000000000c067229 */ /* 0x000fd0000000000e */
[--C-:B------:R-:W-:Y:S02]  /*0df0*/  DADD R4, -R2, R6.reuse ;  /* 0x0000000002047229 */ /* 0x100fe40000000106 */
[----:B------:R-:W-:-:S06]  /*0e00*/  DADD R12, R12, -R6 ;  /* 0x000000000c0c7229 */ /* 0x000fcc0000000806 */
[----:B------:R-:W-:Y:S02]  /*0e10*/  DADD R10, R6, -R4 ;  /* 0x00000000060a7229 */ /* 0x000fe40000000804 */
[----:B------:R-:W-:Y:S01]  /*0e20*/  DADD R6, R14, R12 ;  /* 0x000000000e067229 */ /* 0x000fe2000000000c */
[----:B------:R-:W-:Y:S02]  /*0e30*/  IMAD.MOV.U32 R12, RZ, RZ, 0x652b82fe ;  /* 0x652b82feff0c7424 */ /* 0x000fe400078e00ff */
[----:B------:R-:W-:-:S03]  /*0e40*/  IMAD.MOV.U32 R13, RZ, RZ, 0x3ff71547 ;  /* 0x3ff71547ff0d7424 */ /* 0x000fc600078e00ff */
[----:B------:R-:W-:-:S08]  /*0e50*/  DADD R10, -R2, R10 ;  /* 0x00000000020a7229 */ /* 0x000fd0000000010a */
[----:B------:R-:W-:-:S08]  /*0e60*/  DADD R6, R6, R10 ;  /* 0x0000000006067229 */ /* 0x000fd0000000000a */
[----:B------:R-:W-:-:S08]  /*0e70*/  DADD R10, R4, R6 ;  /* 0x00000000040a7229 */ /* 0x000fd00000000006 */
[----:B------:R-:W-:Y:S02]  /*0e80*/  DFMA R12, R10, R12, 6.75539944105574400000e+15 ;  /* 0x433800000a0c742b */ /* 0x000fe4000000000c */
[----:B------:R-:W-:-:S06]  /*0e90*/  FSETP.GEU.AND P0, PT, |R11|, 4.1917929649353027344, PT ;  /* 0x4086232b0b00780b */ /* 0x000fcc0003f0e200 */
[----:B------:R-:W-:-:S08]  /*0ea0*/  DADD R14, R12, -6.75539944105574400000e+15 ;  /* 0xc33800000c0e7429 */ /* 0x000fd00000000000 */
[----:B------:R-:W-:Y:S01]  /*0eb0*/  DFMA R16, R14, -UR6, R10 ;  /* 0x800000060e107c2b */ /* 0x000fe2000800000a */
[----:B------:R-:W-:Y:S01]  /*0ec0*/  UMOV UR6, 0x3b39803f ;  /* 0x3b39803f00067882 */ /* 0x000fe20000000000 */
[----:B------:R-:W-:-:S06]  /*0ed0*/  UMOV UR7, 0x3c7abc9e ;  /* 0x3c7abc9e00077882 */ /* 0x000fcc0000000000 */
[----:B------:R-:W-:Y:S01]  /*0ee0*/  DFMA R14, R14, -UR6, R16 ;  /* 0x800000060e0e7c2b */ /* 0x000fe20008000010 */
[----:B------:R-:W-:Y:S01]  /*0ef0*/  UMOV UR6, 0x69ce2bdf ;  /* 0x69ce2bdf00067882 */ /* 0x000fe20000000000 */
[----:B------:R-:W-:Y:S01]  /*0f00*/  IMAD.MOV.U32 R16, RZ, RZ, -0x35dec16 ;  /* 0xfca213eaff107424 */ /* 0x000fe200078e00ff */
[----:B------:R-:W-:Y:S01]  /*0f10*/  UMOV UR7, 0x3e5ade15 ;  /* 0x3e5ade1500077882 */ /* 0x000fe20000000000 */
[----:B------:R-:W-:-:S06]  /*0f20*/  IMAD.MOV.U32 R17, RZ, RZ, 0x3e928af3 ;  /* 0x3e928af3ff117424 */ /* 0x000fcc00078e00ff */
[----:B------:R-:W-:Y:S01]  /*0f30*/  DFMA R16, R14, UR6, R16 ;  /* 0x000000060e107c2b */ /* 0x000fe20008000010 */
[----:B------:R-:W-:Y:S01]  /*0f40*/  UMOV UR6, 0x62401315 ;  /* 0x6240131500067882 */ /* 0x000fe20000000000 */
[----:B------:R-:W-:-:S06]  /*0f50*/  UMOV UR7, 0x3ec71dee ;  /* 0x3ec71dee00077882 */ /* 0x000fcc0000000000 */
[----:B------:R-:W-:Y:S01]  /*0f60*/  DFMA R16, R14, R16, UR6 ;  /* 0x000000060e107e2b */ /* 0x000fe20008000010 */
        /* <DEDUP_REMOVED lines=20> */
[----:B------:R-:W-:-:S08]  /*10b0*/  DFMA R16, R14, R16, UR6 ;  /* 0x000000060e107e2b */ /* 0x000fd00008000010 */
[----:B------:R-:W-:-:S08]  /*10c0*/  DFMA R16, R14, R16, 1 ;  /* 0x3ff000000e10742b */ /* 0x000fd00000000010 */
[----:B------:R-:W-:Y:S02]  /*10d0*/  DFMA R22, R14, R16, 1 ;  /* 0x3ff000000e16742b */ /* 0x000fe40000000010 */
[----:B------:R-:W-:Y:S01]  /*10e0*/  DFMA R14, R20, R20, R20 ;  /* 0x00000014140e722b */ /* 0x000fe20000000014 */
[----:B------:R-:W-:Y:S02]  /*10f0*/  IMAD.MOV.U32 R20, RZ, RZ, -0x57ecfc2b ;  /* 0xa81303d5ff147424 */ /* 0x000fe400078e00ff */
[----:B------:R-:W-:-:S05]  /*1100*/  IMAD.MOV.U32 R21, RZ, RZ, 0x3f73c25d ;  /* 0x3f73c25dff157424 */ /* 0x000fca00078e00ff */
[----:B------:R-:W-:Y:S01]  /*1110*/  DFMA R14, R18, R14, R18 ;  /* 0x0000000e120e722b */ /* 0x000fe20000000012 */
[----:B------:R-:W-:Y:S02]  /*1120*/  IMAD R17, R12, 0x100000, R23 ;  /* 0x001000000c117824 */ /* 0x000fe400078e0217 */
[----:B------:R-:W-:Y:S01]  /*1130*/  IMAD.MOV.U32 R16, RZ, RZ, R22 ;  /* 0x000000ffff107224 */ /* 0x000fe200078e0016 */
[----:B------:R-:W-:Y:S07]  /*1140*/  @!P0 BRA `(.L_x_7) ;  /* 0x0000000000348947 */ /* 0x000fee0003800000 */
[----:B------:R-:W-:Y:S01]  /*1150*/  FSETP.GEU.AND P1, PT, |R11|, 4.2275390625, PT ;  /* 0x408748000b00780b */ /* 0x000fe20003f2e200 */
[C---:B------:R-:W-:Y:S02]  /*1160*/  DADD R16, R10.reuse, +INF ;  /* 0x7ff000000a107429 */ /* 0x040fe40000000000 */
[----:B------:R-:W-:-:S08]  /*1170*/  DSETP.GEU.AND P0, PT, R10, RZ, PT ;  /* 0x000000ff0a00722a */ /* 0x000fd00003f0e000 */
[----:B------:R-:W-:Y:S02]  /*1180*/  FSEL R16, R16, RZ, P0 ;  /* 0x000000ff10107208 */ /* 0x000fe40000000000 */
[----:B------:R-:W-:Y:S01]  /*1190*/  @!P1 LEA.HI R13, R12, R12, RZ, 0x1 ;  /* 0x0000000c0c0d9211 */ /* 0x000fe200078f08ff */
[----:B------:R-:W-:Y:S01]  /*11a0*/  @!P1 IMAD.MOV.U32 R18, RZ, RZ, RZ ;  /* 0x000000ffff129224 */ /* 0x000fe200078e00ff */
[----:B------:R-:W-:Y:S02]  /*11b0*/  FSEL R17, R17, RZ, P0 ;  /* 0x000000ff11117208 */ /* 0x000fe40000000000 */
[----:B------:R-:W-:-:S05]  /*11c0*/  @!P1 SHF.R.S32.HI R13, RZ, 0x1, R13 ;  /* 0x00000001ff0d9819 */ /* 0x000fca000001140d */
[----:B------:R-:W-:Y:S02]  /*11d0*/  @!P1 IMAD.IADD R12, R12, 0x1, -R13 ;  /* 0x000000010c0c9824 */ /* 0x000fe400078e0a0d */
[----:B------:R-:W-:-:S03]  /*11e0*/  @!P1 IMAD R13, R13, 0x100000, R23 ;  /* 0x001000000d0d9824 */ /* 0x000fc600078e0217 */
[----:B------:R-:W-:Y:S01]  /*11f0*/  @!P1 LEA R19, R12, 0x3ff00000, 0x14 ;  /* 0x3ff000000c139811 */ /* 0x000fe200078ea0ff */
[----:B------:R-:W-:-:S06]  /*1200*/  @!P1 IMAD.MOV.U32 R12, RZ, RZ, R22 ;  /* 0x000000ffff0c9224 */ /* 0x000fcc00078e0016 */
[----:B------:R-:W-:-:S11]  /*1210*/  @!P1 DMUL R16, R12, R18 ;  /* 0x000000120c109228 */ /* 0x000fd60000000000 */
.L_x_7:
[----:B------:R-:W-:Y:S05]  /*1220*/  BSYNC.RECONVERGENT B0 ;  /* 0x0000000000007941 */ /* 0x000fea0003800200 */
.L_x_6:
[----:B------:R-:W-:Y:S01]  /*1230*/  UMOV UR6, 0x7c38a637 ;  /* 0x7c38a63700067882 */ /* 0x000fe20000000000 */
[----:B------:R-:W-:Y:S01]  /*1240*/  UMOV UR7, 0x3f64bee4 ;  /* 0x3f64bee400077882 */ /* 0x000fe20000000000 */
[----:B------:R-:W-:Y:S01]  /*1250*/  DADD R4, R4, -R10 ;  /* 0x0000000004047229 */ /* 0x000fe2000000080a */
[----:B------:R-:W-:Y:S01]  /*1260*/  UMOV UR8, 0x55555556 ;  /* 0x5555555600087882 */ /* 0x000fe20000000000 */
[----:B------:R-:W-:Y:S01]  /*1270*/  DFMA R12, R14, -UR6, R20 ;  /* 0x800000060e0c7c2b */ /* 0x000fe20008000014 */
[----:B------:R-:W-:Y:S01]  /*1280*/  UMOV UR6, 0xa96cfc72 ;  /* 0xa96cfc7200067882 */ /* 0x000fe20000000000 */
[----:B------:R-:W-:Y:S01]  /*1290*/  UMOV UR7, 0x3f6b7c37 ;  /* 0x3f6b7c3700077882 */ /* 0x000fe20000000000 */
[----:B------:R-:W-:-:S03]  /*12a0*/  UMOV UR9, 0x3fb55555 ;  /* 0x3fb5555500097882 */ /* 0x000fc60000000000 */
[----:B------:R-:W-:Y:S02]  /*12b0*/  DADD R4, R6, R4 ;  /* 0x0000000006047229 */ /* 0x000fe40000000004 */
[----:B------:R-:W-:Y:S01]  /*12c0*/  DFMA R12, R14, R12, -UR6 ;  /* 0x800000060e0c7e2b */ /* 0x000fe2000800000c */
[----:B------:R-:W-:Y:S01]  /*12d0*/  UMOV UR6, 0xbde1e324 ;  /* 0xbde1e32400067882 */ /* 0x000fe20000000000 */
[----:B------:R-:W-:-:S04]  /*12e0*/  UMOV UR7, 0x3f35a85a ;  /* 0x3f35a85a00077882 */ /* 0x000fc80000000000 */
[----:B------:R-:W-:Y:S02]  /*12f0*/  DFMA R16, R4, R16, R16 ;  /* 0x000000100410722b */ /* 0x000fe40000000010 */
[----:B------:R-:W-:Y:S01]  /*1300*/  DFMA R12, R14, R12, UR6 ;  /* 0x000000060e0c7e2b */ /* 0x000fe2000800000c */
        /* <DEDUP_REMOVED lines=25> */
[----:B------:R-:W-:Y:S02]  /*14a0*/  UMOV UR7, 0x3caa6a0d ;  /* 0x3caa6a0d00077882 */ /* 0x000fe40000000000 */
[----:B------:R-:W-:Y:S01]  /*14b0*/  DMUL R4, R16, -UR6 ;  /* 0x8000000610047c28 */ /* 0x000fe20008000000 */
[----:B------:R-:W-:Y:S01]  /*14c0*/  UMOV UR6, 0x1ff62706 ;  /* 0x1ff6270600067882 */ /* 0x000fe20000000000 */
[----:B------:R-:W-:Y:S02]  /*14d0*/  UMOV UR7, 0x40040d93 ;  /* 0x40040d9300077882 */ /* 0x000fe40000000000 */
[----:B------:R-:W-:-:S04]  /*14e0*/  DFMA R12, R14, R12, UR8 ;  /* 0x000000080e0c7e2b */ /* 0x000fc8000800000c */
[----:B------:R-:W-:Y:S01]  /*14f0*/  DFMA R4, R16, UR6, R4 ;  /* 0x0000000610047c2b */ /* 0x000fe20008000004 */
[----:B------:R-:W-:Y:S01]  /*1500*/  UMOV UR6, 0xe561f648 ;  /* 0xe561f64800067882 */ /* 0x000fe20000000000 */
[----:B------:R-:W-:Y:S02]  /*1510*/  UMOV UR7, 0x406573fa ;  /* 0x406573fa00077882 */ /* 0x000fe40000000000 */
[----:B------:R-:W-:Y:S02]  /*1520*/  DMUL R12, R14, R12 ;  /* 0x0000000c0e0c7228 */ /* 0x000fe40000000000 */
[----:B------:R-:W-:-:S06]  /*1530*/  DSETP.GE.AND P0, PT, R2, UR6, PT ;  /* 0x0000000602007e2a */ /* 0x000fcc000bf06000 */
[----:B------:R-:W-:-:S10]  /*1540*/  DFMA R12, R4, R12, R4 ;  /* 0x0000000c040c722b */ /* 0x000fd40000000004 */
[----:B------:R-:W-:Y:S02]  /*1550*/  FSEL R4, R12, RZ, !P0 ;  /* 0x000000ff0c047208 */ /* 0x000fe40004000000 */
[----:B------:R-:W-:Y:S01]  /*1560*/  FSEL R5, R13, +QNAN , !P0 ;  /* 0x7ff000000d057808 */ /* 0x000fe20004000000 */
[----:B------:R-:W-:Y:S06]  /*1570*/  BRA `(.L_x_5) ;  /* 0x0000001000a07947 */ /* 0x000fec0003800000 */
.L_x_1:
[----:B------:R-:W0:Y:S02]  /*1580*/  FRND.F64.TRUNC R4, R2 ;  /* 0x0000000200047313 */ /* 0x000e24000030d800 */
[----:B0-----:R-:W-:Y:S01]  /*1590*/  DSETP.NEU.AND P0, PT, R2, R4, PT ;  /* 0x000000040200722a */ /* 0x001fe20003f0d000 */
[----:B------:R-:W-:Y:S02]  /*15a0*/  IMAD.MOV.U32 R4, RZ, RZ, 0x0 ;  /* 0x00000000ff047424 */ /* 0x000fe400078e00ff */
[----:B------:R-:W-:-:S11]  /*15b0*/  IMAD.MOV.U32 R5, RZ, RZ, -0x80000 ;  /* 0xfff80000ff057424 */ /* 0x000fd600078e00ff */
[----:B------:R-:W-:Y:S05]  /*15c0*/  @!P0 BRA `(.L_x_5) ;  /* 0x00000010008c8947 */ /* 0x000fea0003800000 */
[----:B------:R-:W-:-:S13]  /*15d0*/  FSETP.GT.AND P0, PT, R3, -2.25, PT ;  /* 0xc01000000300780b */ /* 0x000fda0003f04000 */
[----:B------:R-:W-:Y:S05]  /*15e0*/  @!P0 BRA `(.L_x_8) ;  /* 0x0000000400788947 */ /* 0x000fea0003800000 */
[----:B------:R-:W-:Y:S01]  /*15f0*/  DADD R4, R2, 1 ;  /* 0x3ff0000002047429 */ /* 0x000fe20000000000 */
[C---:B------:R-:W-:Y:S01]  /*1600*/  FSETP.GTU.AND P0, PT, R3.reuse, -2.1875, PT ;  /* 0xc00c00000300780b */ /* 0x040fe20003f0c000 */
[----:B------:R-:W-:Y:S01]  /*1610*/  IMAD.MOV.U32 R14, RZ, RZ, -0x65175a6c ;  /* 0x9ae8a594ff0e7424 */ /* 0x000fe200078e00ff */
[C---:B------:R-:W-:Y:S01]  /*1620*/  FSETP.GTU.AND P1, PT, R3.reuse, -2.0625, PT ;  /* 0xc00400000300780b */ /* 0x040fe20003f2c000 */
[----:B------:R-:W-:Y:S01]  /*1630*/  IMAD.MOV.U32 R15, RZ, RZ, 0x3e8af704 ;  /* 0x3e8af704ff0f7424 */ /* 0x000fe200078e00ff */
[C---:B------:R-:W-:Y:S01]  /*1640*/  FSETP.GTU.AND P2, PT, R3.reuse, -1.9375, PT ;  /* 0xbff800000300780b */ /* 0x040fe20003f4c000 */
[----:B------:R-:W-:Y:S01]  /*1650*/  UMOV UR6, 0x60fcf5c9 ;  /* 0x60fcf5c900067882 */ /* 0x000fe20000000000 */
[----:B------:R-:W-:Y:S01]  /*1660*/  FSETP.GTU.AND P3, PT, R3, -1.75, PT ;  /* 0xbfe000000300780b */ /* 0x000fe20003f6c000 */
[----:B------:R-:W-:Y:S01]  /*1670*/  UMOV UR7, 0x3e381b49 ;  /* 0x3e381b4900077882 */ /* 0x000fe20000000000 */
[----:B------:R-:W-:Y:S01]  /*1680*/  BSSY.RECONVERGENT B0, `(.L_x_9) ;  /* 0x0000053000007945 */ /* 0x000fe20003800200 */
[----:B------:R-:W-:-:S02]  /*1690*/  FSEL R12, R4, R2, !P0 ;  /* 0x00000002040c7208 */ /* 0x000fc40004000000 */
[----:B------:R-:W-:-:S06]  /*16a0*/  FSEL R13, R5, R3, !P0 ;  /* 0x00000003050d7208 */ /* 0x000fcc0004000000 */
[----:B------:R-:W-:-:S10]  /*16b0*/  DADD R4, R12, 1 ;  /* 0x3ff000000c047429 */ /* 0x000fd40000000000 */
[----:B------:R-:W-:Y:S02]  /*16c0*/  FSEL R4, R4, R12, !P1 ;  /* 0x0000000c04047208 */ /* 0x000fe40004800000 */
[----:B------:R-:W-:-:S06]  /*16d0*/  FSEL R5, R5, R13, !P1 ;  /* 0x0000000d05057208 */ /* 0x000fcc0004800000 */
[----:B------:R-:W-:-:S10]  /*16e0*/  DADD R6, R4, 1 ;  /* 0x3ff0000004067429 */ /* 0x000fd40000000000 */
[----:B------:R-:W-:Y:S02]  /*16f0*/  FSEL R10, R6, R4, !P2 ;  /* 0x00000004060a7208 */ /* 0x000fe40005000000 */
[----:B------:R-:W-:-:S06]  /*1700*/  FSEL R11, R7, R5, !P2 ;  /* 0x00000005070b7208 */ /* 0x000fcc0005000000 */
[----:B------:R-:W-:-:S10]  /*1710*/  DADD R6, R10, 1 ;  /* 0x3ff000000a067429 */ /* 0x000fd40000000000 */
[----:B------:R-:W-:Y:S02]  /*1720*/  FSEL R6, R6, R10, !P3 ;  /* 0x0000000a06067208 */ /* 0x000fe40005800000 */
[----:B------:R-:W-:-:S06]  /*1730*/  FSEL R7, R7, R11, !P3 ;  /* 0x0000000b07077208 */ /* 0x000fcc0005800000 */
        /* <DEDUP_REMOVED lines=20> */
[----:B------:R-:W-:Y:S01]  /*1880*/  UMOV UR7, 0x3f7d919c ;  /* 0x3f7d919c00077882 */ /* 0x000fe20000000000 */
[----:B------:R-:W-:-:S05]  /*1890*/  DFMA R14, R2, R2, R2 ;  /* 0x00000002020e722b */ /* 0x000fca0000000002 */
[----:B------:R-:W-:Y:S01]  /*18a0*/  DFMA R16, R6, R16, UR6 ;  /* 0x0000000606107e2b */ /* 0x000fe20008000010 */
[----:B------:R-:W-:Y:S01]  /*18b0*/  UMOV UR6, 0x28386f4d ;  /* 0x28386f4d00067882 */ /* 0x000fe20000000000 */
[----:B------:R-:W-:-:S03]  /*18c0*/  UMOV UR7, 0x3f83b4af ;  /* 0x3f83b4af00077882 */ /* 0x000fc60000000000 */
[----:B------:R-:W-:Y:S02]  /*18d0*/  FSEL R2, R14, R2, !P0 ;  /* 0x000000020e027208 */ /* 0x000fe40004000000 */
[----:B------:R-:W-:Y:S01]  /*18e0*/  FSEL R3, R15, R3, !P0 ;  /* 0x000000030f037208 */ /* 0x000fe20004000000 */
[----:B------:R-:W-:Y:S01]  /*18f0*/  DFMA R16, R6, R16, -UR6 ;  /* 0x8000000606107e2b */ /* 0x000fe20008000010 */
[----:B------:R-:W-:Y:S01]  /*1900*/  UMOV UR6, 0x3c37b4d ;  /* 0x03c37b4d00067882 */ /* 0x000fe20000000000 */
[----:B------:R-:W-:-:S03]  /*1910*/  UMOV UR7, 0x3fa59af1 ;  /* 0x3fa59af100077882 */ /* 0x000fc60000000000 */
[----:B------:R-:W-:-:S03]  /*1920*/  DFMA R12, R12, R2, R2 ;  /* 0x000000020c0c722b */ /* 0x000fc60000000002 */
[----:B------:R-:W-:Y:S01]  /*1930*/  DFMA R16, R6, R16, -UR6 ;  /* 0x8000000606107e2b */ /* 0x000fe20008000010 */
[----:B------:R-:W-:Y:S01]  /*1940*/  UMOV UR6, 0x20b439ef ;  /* 0x20b439ef00067882 */ /* 0x000fe20000000000 */
[----:B------:R-:W-:-:S05]  /*1950*/  UMOV UR7, 0x3fc55123 ;  /* 0x3fc5512300077882 */ /* 0x000fca0000000000 */
[----:B------:R-:W-:Y:S01]  /*1960*/  FSEL R2, R12, R2, !P1 ;  /* 0x000000020c027208 */ /* 0x000fe20004800000 */
[----:B------:R-:W-:Y:S01]  /*1970*/  DFMA R16, R6, R16, UR6 ;  /* 0x0000000606107e2b */ /* 0x000fe20008000010 */
[----:B------:R-:W-:Y:S01]  /*1980*/  FSEL R3, R13, R3, !P1 ;  /* 0x000000030d037208 */ /* 0x000fe20004800000 */
[----:B------:R-:W-:Y:S01]  /*1990*/  UMOV UR6, 0x8fa26f4f ;  /* 0x8fa26f4f00067882 */ /* 0x000fe20000000000 */
[----:B------:R-:W-:-:S04]  /*19a0*/  UMOV UR7, 0x3fa5815e ;  /* 0x3fa5815e00077882 */ /* 0x000fc80000000000 */
[----:B------:R-:W-:Y:S02]  /*19b0*/  DFMA R4, R4, R2, R2 ;  /* 0x000000020404722b */ /* 0x000fe40000000002 */
[----:B------:R-:W-:Y:S01]  /*19c0*/  DFMA R16, R6, R16, -UR6 ;  /* 0x8000000606107e2b */ /* 0x000fe20008000010 */
[----:B------:R-:W-:Y:S01]  /*19d0*/  UMOV UR6, 0x26afa2b ;  /* 0x026afa2b00067882 */ /* 0x000fe20000000000 */
[----:B------:R-:W-:-:S06]  /*19e0*/  UMOV UR7, 0x3fe4fcf4 ;  /* 0x3fe4fcf400077882 */ /* 0x000fcc0000000000 */
[----:B------:R-:W-:Y:S01]  /*19f0*/  DFMA R16, R6, R16, -UR6 ;  /* 0x8000000606107e2b */ /* 0x000fe20008000010 */
[----:B------:R-:W-:Y:S01]  /*1a00*/  FSEL R2, R4, R2, !P2 ;  /* 0x0000000204027208 */ /* 0x000fe20005000000 */
[----:B------:R-:W-:Y:S01]  /*1a10*/  UMOV UR6, 0xfc6fb619 ;  /* 0xfc6fb61900067882 */ /* 0x000fe20000000000 */
[----:B------:R-:W-:Y:S01]  /*1a20*/  FSEL R3, R5, R3, !P2 ;  /* 0x0000000305037208 */ /* 0x000fe20005000000 */
[----:B------:R-:W-:-:S04]  /*1a30*/  UMOV UR7, 0x3fe2788c ;  /* 0x3fe2788c00077882 */ /* 0x000fc80000000000 */
[----:B------:R-:W-:Y:S02]  /*1a40*/  DFMA R16, R6, R16, UR6 ;  /* 0x0000000606107e2b */ /* 0x000fe40008000010 */
[----:B------:R-:W-:-:S06]  /*1a50*/  DFMA R10, R10, R2, R2 ;  /* 0x000000020a0a722b */ /* 0x000fcc0000000002 */
[----:B------:R-:W-:-:S04]  /*1a60*/  DFMA R16, R6, R16, 1 ;  /* 0x3ff000000610742b */ /* 0x000fc80000000010 */
[----:B------:R-:W-:Y:S02]  /*1a70*/  FSEL R2, R10, R2, !P3 ;  /* 0x000000020a027208 */ /* 0x000fe40005800000 */
[----:B------:R-:W-:-:S06]  /*1a80*/  FSEL R3, R11, R3, !P3 ;  /* 0x000000030b037208 */ /* 0x000fcc0005800000 */
[----:B------:R-:W-:-:S06]  /*1a90*/  DMUL R16, R16, R2 ;  /* 0x0000000210107228 */ /* 0x000fcc0000000000 */
[----:B------:R-:W0:Y:S04]  /*1aa0*/  MUFU.RCP64H R3, R17 ;  /* 0x0000001100037308 */ /* 0x000e280000001800 */
[----:B------:R-:W-:-:S05]  /*1ab0*/  VIADD R2, R17, 0x300402 ;  /* 0x0030040211027836 */ /* 0x000fca0000000000 */
[----:B------:R-:W-:Y:S01]  /*1ac0*/  FSETP.GEU.AND P0, PT, |R2|, 5.8789094863358348022e-39, PT ;  /* 0x004004020200780b */ /* 0x000fe20003f0e200 */
[----:B0-----:R-:W-:-:S08]  /*1ad0*/  DFMA R4, -R16, R2, 1 ;  /* 0x3ff000001004742b */ /* 0x001fd00000000102 */
[----:B------:R-:W-:-:S08]  /*1ae0*/  DFMA R4, R4, R4, R4 ;  /* 0x000000040404722b */ /* 0x000fd00000000004 */
[----:B------:R-:W-:-:S08]  /*1af0*/  DFMA R4, R2, R4, R2 ;  /* 0x000000040204722b */ /* 0x000fd00000000002 */
[----:B------:R-:W-:-:S08]  /*1b00*/  DFMA R6, -R16, R4, 1 ;  /* 0x3ff000001006742b */ /* 0x000fd00000000104 */
[----:B------:R-:W-:Y:S01]  /*1b10*/  DFMA R4, R4, R6, R4 ;  /* 0x000000060404722b */ /* 0x000fe20000000004 */
[----:B------:R-:W-:Y:S10]  /*1b20*/  @P0 BRA `(.L_x_10) ;  /* 0x0000000000200947 */ /* 0x000ff40003800000 */
[----:B------:R-:W-:Y:S01]  /*1b30*/  LOP3.LUT R2, R17, 0x7fffffff, RZ, 0xc0, !PT ;  /* 0x7fffffff11027812 */ /* 0x000fe200078ec0ff */
[----:B------:R-:W-:Y:S01]  /*1b40*/  IMAD.MOV.U32 R20, RZ, RZ, R16 ;  /* 0x000000ffff147224 */ /* 0x000fe200078e0010 */
[----:B------:R-:W-:Y:S01]  /*1b50*/  MOV R6, 0x1b90 ;  /* 0x00001b9000067802 */ /* 0x000fe20000000f00 */
[----:B------:R-:W-:Y:S02]  /*1b60*/  IMAD.MOV.U32 R21, RZ, RZ, R17 ;  /* 0x000000ffff157224 */ /* 0x000fe400078e0011 */
[----:B------:R-:W-:-:S07]  /*1b70*/  VIADD R16, R2, 0xfff00000 ;  /* 0xfff0000002107836 */ /* 0x000fce0000000000 */
[----:B------:R-:W-:Y:S05]  /*1b80*/  CALL.REL.NOINC `($__internal_0_$__cuda_sm20_dblrcp_rn_slowpath_v3) ;  /* 0x0000006000787944 */ /* 0x000fea0003c00000 */
[----:B------:R-:W-:Y:S02]  /*1b90*/  IMAD.MOV.U32 R4, RZ, RZ, R14 ;  /* 0x000000ffff047224 */ /* 0x000fe400078e000e */
[----:B------:R-:W-:-:S07]  /*1ba0*/  IMAD.MOV.U32 R5, RZ, RZ, R15 ;  /* 0x000000ffff057224 */ /* 0x000fce00078e000f */
.L_x_10:
[----:B------:R-:W-:Y:S05]  /*1bb0*/  BSYNC.RECONVERGENT B0 ;  /* 0x0000000000007941 */ /* 0x000fea0003800200 */
.L_x_9:
[----:B------:R-:W-:Y:S05]  /*1bc0*/  BRA `(.L_x_5) ;  /* 0x0000000c000c7947 */ /* 0x000fea0003800000 */
.L_x_8:
[----:B------:R-:W-:-:S13]  /*1bd0*/  FSETP.GT.AND P0, PT, R3, -3.611328125, PT ;  /* 0xc06720000300780b */ /* 0x000fda0003f04000 */
[----:B------:R-:W-:Y:S05]  /*1be0*/  @!P0 BRA `(.L_x_11) ;  /* 0x0000000800e48947 */ /* 0x000fea0003800000 */
[----:B------:R-:W-:Y:S01]  /*1bf0*/  VIADD R21, R6, 0x100000 ;  /* 0x0010000006157836 */ /* 0x000fe20000000000 */
[----:B------:R-:W0:Y:S01]  /*1c00*/  LDCU.64 UR6, c[0x4][URZ] ;  /* 0x01000000ff0677ac */ /* 0x000e220008000a00 */
[----:B------:R-:W-:-:S04]  /*1c10*/  IMAD.MOV.U32 R20, RZ, RZ, R2 ;  /* 0x000000ffff147224 */ /* 0x000fc800078e0002 */
[----:B------:R-:W1:Y:S02]  /*1c20*/  F2I.S64.F64 R24, R20 ;  /* 0x0000001400187311 */ /* 0x000e640000301900 */
[----:B-1----:R-:W-:-:S05]  /*1c30*/  IMAD.SHL.U32 R26, R24, 0x40, RZ ;  /* 0x00000040181a7824 */ /* 0x002fca00078e00ff */
[----:B------:R-:W-:-:S04]  /*1c40*/  LOP3.LUT R26, R26, 0x40, RZ, 0xc0, !PT ;  /* 0x000000401a1a7812 */ /* 0x000fc800078ec0ff */
[----:B0-----:R-:W-:-:S05]  /*1c50*/  IADD3 R26, P0, PT, R26, UR6, RZ ;  /* 0x000000061a1a7c10 */ /* 0x001fca000ff1e0ff */
[----:B------:R-:W-:-:S05]  /*1c60*/  IMAD.X R27, RZ, RZ, UR7, P0 ;  /* 0x00000007ff1b7e24 */ /* 0x000fca00080e06ff */
[----:B------:R-:W2:Y:S04]  /*1c70*/  LDG.E.128.CONSTANT R16, desc[UR4][R26.64] ;  /* 0x000000041a107981 */ /* 0x000ea8000c1e9d00 */
[----:B------:R-:W3:Y:S04]  /*1c80*/  LDG.E.128.CONSTANT R12, desc[UR4][R26.64+0x10] ;  /* 0x000010041a0c7981 */ /* 0x000ee8000c1e9d00 */
[----:B------:R0:W4:Y:S01]  /*1c90*/  LDG.E.128.CONSTANT R4, desc[UR4][R26.64+0x20] ;  /* 0x000020041a047981 */ /* 0x000122000c1e9d00 */
[----:B------:R-:W-:Y:S01]  /*1ca0*/  DADD R30, -RZ, |R2| ;  /* 0x00000000ff1e7229 */ /* 0x000fe20000000502 */
[----:B------:R-:W-:Y:S01]  /*1cb0*/  IMAD.MOV.U32 R10, RZ, RZ, RZ ;  /* 0x000000ffff0a7224 */ /* 0x000fe200078e00ff */
[----:B------:R-:W1:Y:S01]  /*1cc0*/  FRND.F64 R20, R20 ;  /* 0x0000001400147313 */ /* 0x000e620000301800 */
[----:B------:R-:W-:Y:S01]  /*1cd0*/  UMOV UR6, 0x33145c07 ;  /* 0x33145c0700067882 */ /* 0x000fe20000000000 */
[----:B------:R-:W-:Y:S01]  /*1ce0*/  UMOV UR7, 0x3ca1a626 ;  /* 0x3ca1a62600077882 */ /* 0x000fe20000000000 */
[----:B------:R-:W-:Y:S01]  /*1cf0*/  UMOV UR8, 0x7c38a637 ;  /* 0x7c38a63700087882 */ /* 0x000fe20000000000 */
[----:B------:R-:W-:Y:S01]  /*1d00*/  UMOV UR9, 0x3f64bee4 ;  /* 0x3f64bee400097882 */ /* 0x000fe20000000000 */
[----:B------:R-:W-:Y:S01]  /*1d10*/  LOP3.LUT R25, R24, 0x1, RZ, 0xc0, !PT ;  /* 0x0000000118197812 */ /* 0x000fe200078ec0ff */
[----:B------:R-:W-:Y:S01]  /*1d20*/  IMAD.MOV.U32 R30, RZ, RZ, 0x652b82fe ;  /* 0x652b82feff1e7424 */ /* 0x000fe200078e00ff */
[----:B------:R-:W-:Y:S01]  /*1d30*/  BSSY.RECONVERGENT B2, `(.L_x_12) ;  /* 0x0000093000027945 */ /* 0x000fe20003800200 */
[----:B------:R5:W0:Y:S01]  /*1d40*/  MUFU.RCP64H R11, R31 ;  /* 0x0000001f000b7308 */ /* 0x000a220000001800 */
[----:B------:R-:W-:Y:S01]  /*1d50*/  ISETP.NE.U32.AND P0, PT, R25, 0x1, PT ;  /* 0x000000011900780c */ /* 0x000fe20003f05070 */
[----:B------:R-:W-:-:S03]  /*1d60*/  IMAD.MOV.U32 R25, RZ, RZ, 0x3da8ff83 ;  /* 0x3da8ff83ff197424 */ /* 0x000fc600078e00ff */
[----:B------:R-:W-:Y:S01]  /*1d70*/  ISETP.NE.U32.AND.EX P0, PT, RZ, RZ, PT, P0 ;  /* 0x000000ffff00720c */ /* 0x000fe20003f05100 */
[----:B-----5:R-:W-:Y:S01]  /*1d80*/  IMAD.MOV.U32 R31, RZ, RZ, 0x3ff71547 ;  /* 0x3ff71547ff1f7424 */ /* 0x020fe200078e00ff */
[----:B0-----:R-:W-:-:S08]  /*1d90*/  DFMA R22, -|R2|, R10, 1 ;  /* 0x3ff000000216742b */ /* 0x001fd0000000030a */
[----:B------:R-:W-:Y:S02]  /*1da0*/  DFMA R28, R22, R22, R22 ;  /* 0x00000016161c722b */ /* 0x000fe40000000016 */
[----:B-1----:R-:W-:-:S06]  /*1db0*/  DFMA R22, R20, -0.5, R2 ;  /* 0xbfe000001416782b */ /* 0x002fcc0000000002 */
[----:B------:R-:W-:Y:S01]  /*1dc0*/  DFMA R10, R10, R28, R10 ;  /* 0x0000001c0a0a722b */ /* 0x000fe2000000000a */
[----:B------:R-:W-:Y:S01]  /*1dd0*/  IMAD.MOV.U32 R28, RZ, RZ, -0x57ecfc2b ;  /* 0xa81303d5ff1c7424 */ /* 0x000fe200078e00ff */
[----:B------:R-:W-:Y:S01]  /*1de0*/  DMUL R26, R22, UR6 ;  /* 0x00000006161a7c28 */ /* 0x000fe20008000000 */
[----:B------:R-:W-:Y:S01]  /*1df0*/  IMAD.MOV.U32 R29, RZ, RZ, 0x3f73c25d ;  /* 0x3f73c25dff1d7424 */ /* 0x000fe200078e00ff */
[----:B------:R-:W-:Y:S01]  /*1e00*/  UMOV UR6, 0x54442d18 ;  /* 0x54442d1800067882 */ /* 0x000fe20000000000 */
[----:B------:R-:W-:-:S04]  /*1e10*/  UMOV UR7, 0x400921fb ;  /* 0x400921fb00077882 */ /* 0x000fc80000000000 */
[----:B------:R-:W-:Y:S01]  /*1e20*/  DFMA R28, R10, -UR8, R28 ;  /* 0x800000080a1c7c2b */ /* 0x000fe2000800001c */
[----:B------:R-:W-:Y:S01]  /*1e30*/  UMOV UR8, 0x69ce2bdf ;  /* 0x69ce2bdf00087882 */ /* 0x000fe20000000000 */
[----:B------:R-:W-:Y:S01]  /*1e40*/  DFMA R20, R22, UR6, R26 ;  /* 0x0000000616147c2b */ /* 0x000fe2000800001a */
[----:B------:R-:W-:Y:S01]  /*1e50*/  UMOV UR6, 0xa96cfc72 ;  /* 0xa96cfc7200067882 */ /* 0x000fe20000000000 */
[----:B------:R-:W-:Y:S01]  /*1e60*/  UMOV UR7, 0x3f6b7c37 ;  /* 0x3f6b7c3700077882 */ /* 0x000fe20000000000 */
[----:B------:R-:W-:Y:S01]  /*1e70*/  IMAD.MOV.U32 R26, RZ, RZ, 0x20fd8164 ;  /* 0x20fd8164ff1a7424 */ /* 0x000fe200078e00ff */
[----:B------:R-:W-:Y:S01]  /*1e80*/  FSEL R27, -R25, 0.11223486810922622681, !P0 ;  /* 0x3de5db65191b7808 */ /* 0x000fe20004000100 */
[----:B------:R-:W-:Y:S01]  /*1e90*/  UMOV UR9, 0x3e5ade15 ;  /* 0x3e5ade1500097882 */ /* 0x000fe20000000000 */
[----:B------:R-:W-:Y:S01]  /*1ea0*/  DFMA R28, R10, R28, -UR6 ;  /* 0x800000060a1c7e2b */ /* 0x000fe2000800001c */
[----:B------:R-:W-:Y:S01]  /*1eb0*/  UMOV UR6, 0xbde1e324 ;  /* 0xbde1e32400067882 */ /* 0x000fe20000000000 */
[----:B------:R-:W-:Y:S01]  /*1ec0*/  DMUL R22, R20, R20 ;  /* 0x0000001414167228 */ /* 0x000fe20000000000 */
[----:B------:R-:W-:Y:S01]  /*1ed0*/  FSEL R26, R26, -8.06006814911005101289e+34, !P0 ;  /* 0xf9785eba1a1a7808 */ /* 0x000fe20004000000 */
[----:B------:R-:W-:-:S04]  /*1ee0*/  UMOV UR7, 0x3f35a85a ;  /* 0x3f35a85a00077882 */ /* 0x000fc80000000000 */
        /* <DEDUP_REMOVED lines=8> */
[----:B------:R-:W-:Y:S01]  /*1f70*/  UMOV UR7, 0x3fe62e42 ;  /* 0x3fe62e4200077882 */ /* 0x000fe20000000000 */
[----:B--2---:R-:W-:Y:S02]  /*1f80*/  DFMA R26, R22, R26, R16 ;  /* 0x0000001a161a722b */ /* 0x004fe40000000010 */
[----:B------:R-:W-:-:S06]  /*1f90*/  DFMA R16, |R2|, R30, 6.75539944105574400000e+15 ;  /* 0x433800000210742b */ /* 0x000fcc000000021e */
[----:B------:R-:W-:Y:S02]  /*1fa0*/  DFMA R26, R22, R26, R18 ;  /* 0x0000001a161a722b */ /* 0x000fe40000000012 */
[----:B------:R-:W-:-:S06]  /*1fb0*/  DADD R18, R16, -6.75539944105574400000e+15 ;  /* 0xc338000010127429 */ /* 0x000fcc0000000000 */
[----:B---3--:R-:W-:Y:S02]  /*1fc0*/  DFMA R12, R22, R26, R12 ;  /* 0x0000001a160c722b */ /* 0x008fe4000000000c */
[----:B------:R-:W-:Y:S01]  /*1fd0*/  DFMA R26, R18, -UR6, |R2| ;  /* 0x80000006121a7c2b */ /* 0x000fe20008000402 */
[----:B------:R-:W-:Y:S01]  /*1fe0*/  UMOV UR6, 0x468cb5be ;  /* 0x468cb5be00067882 */ /* 0x000fe20000000000 */
[----:B------:R-:W-:Y:S02]  /*1ff0*/  UMOV UR7, 0x3f4367d3 ;  /* 0x3f4367d300077882 */ /* 0x000fe40000000000 */
[----:B------:R-:W-:Y:S01]  /*2000*/  DFMA R28, R10, R28, -UR6 ;  /* 0x800000060a1c7e2b */ /* 0x000fe2000800001c */
[----:B------:R-:W-:Y:S01]  /*2010*/  UMOV UR6, 0x3b39803f ;  /* 0x3b39803f00067882 */ /* 0x000fe20000000000 */
[----:B------:R-:W-:Y:S01]  /*2020*/  UMOV UR7, 0x3c7abc9e ;  /* 0x3c7abc9e00077882 */ /* 0x000fe20000000000 */
[----:B------:R-:W-:Y:S02]  /*2030*/  DFMA R14, R22, R12, R14 ;  /* 0x0000000c160e722b */ /* 0x000fe4000000000e */
[----:B------:R-:W-:Y:S01]  /*2040*/  DFMA R12, R18, -UR6, R26 ;  /* 0x80000006120c7c2b */ /* 0x000fe2000800001a */
[----:B------:R-:W-:Y:S01]  /*2050*/  UMOV UR6, 0xe9f1005 ;  /* 0x0e9f100500067882 */ /* 0x000fe20000000000 */
[----:B------:R-:W-:Y:S01]  /*2060*/  UMOV UR7, 0x3f12471b ;  /* 0x3f12471b00077882 */ /* 0x000fe20000000000 */
[----:B------:R-:W-:Y:S01]  /*2070*/  IMAD.MOV.U32 R18, RZ, RZ, -0x35dec16 ;  /* 0xfca213eaff127424 */ /* 0x000fe200078e00ff */
[----:B------:R-:W-:Y:S01]  /*2080*/  DFMA R28, R10, R28, UR6 ;  /* 0x000000060a1c7e2b */ /* 0x000fe2000800001c */
[----:B------:R-:W-:Y:S01]  /*2090*/  IMAD.MOV.U32 R19, RZ, RZ, 0x3e928af3 ;  /* 0x3e928af3ff137424 */ /* 0x000fe200078e00ff */
[----:B----4-:R-:W-:Y:S01]  /*20a0*/  DFMA R4, R22, R14, R4 ;  /* 0x0000000e1604722b */ /* 0x010fe20000000004 */
[----:B------:R-:W-:Y:S01]  /*20b0*/  UMOV UR6, 0x4744d5c4 ;  /* 0x4744d5c400067882 */ /* 0x000fe20000000000 */
[----:B------:R-:W-:-:S03]  /*20c0*/  UMOV UR7, 0x3f49b100 ;  /* 0x3f49b10000077882 */ /* 0x000fc60000000000 */
[----:B------:R-:W-:Y:S01]  /*20d0*/  DFMA R14, R12, UR8, R18 ;  /* 0x000000080c0e7c2b */ /* 0x000fe20008000012 */
[----:B------:R-:W-:Y:S01]  /*20e0*/  UMOV UR8, 0x62401315 ;  /* 0x6240131500087882 */ /* 0x000fe20000000000 */
[----:B------:R-:W-:Y:S01]  /*20f0*/  DFMA R28, R10, R28, UR6 ;  /* 0x000000060a1c7e2b */ /* 0x000fe2000800001c */
[----:B------:R-:W-:Y:S01]  /*2100*/  UMOV UR9, 0x3ec71dee ;  /* 0x3ec71dee00097882 */ /* 0x000fe20000000000 */
[----:B------:R-:W-:Y:S01]  /*2110*/  UMOV UR6, 0x69ab4b7f ;  /* 0x69ab4b7f00067882 */ /* 0x000fe20000000000 */
[----:B------:R-:W-:Y:S01]  /*2120*/  UMOV UR7, 0x3f2e13ce ;  /* 0x3f2e13ce00077882 */ /* 0x000fe20000000000 */
[----:B------:R-:W-:Y:S02]  /*2130*/  DFMA R4, R22, R4, R6 ;  /* 0x000000041604722b */ /* 0x000fe40000000006 */
[----:B------:R-:W-:Y:S01]  /*2140*/  DFMA R14, R12, R14, UR8 ;  /* 0x000000080c0e7e2b */ /* 0x000fe2000800000e */
[----:B------:R-:W-:Y:S01]  /*2150*/  UMOV UR8, 0x7c89eb71 ;  /* 0x7c89eb7100087882 */ /* 0x000fe20000000000 */
[----:B------:R-:W-:Y:S01]  /*2160*/  DFMA R28, R10, R28, -UR6 ;  /* 0x800000060a1c7e2b */ /* 0x000fe2000800001c */
[----:B------:R-:W-:Y:S01]  /*2170*/  UMOV UR9, 0x3efa0199 ;  /* 0x3efa019900097882 */ /* 0x000fe20000000000 */
[----:B------:R-:W-:Y:S01]  /*2180*/  UMOV UR6, 0x8ecf8a01 ;  /* 0x8ecf8a0100067882 */ /* 0x000fe20000000000 */
[----:B------:R-:W-:Y:S01]  /*2190*/  UMOV UR7, 0x3f65f726 ;  /* 0x3f65f72600077882 */ /* 0x000fe20000000000 */
[----:B------:R-:W-:-:S02]  /*21a0*/  DFMA R20, R20, R4, R20 ;  /* 0x000000041414722b */ /* 0x000fc40000000014 */
[----:B------:R-:W-:Y:S01]  /*21b0*/  DFMA R14, R12, R14, UR8 ;  /* 0x000000080c0e7e2b */ /* 0x000fe2000800000e */
[----:B------:R-:W-:Y:S01]  /*21c0*/  UMOV UR8, 0x14761f65 ;  /* 0x14761f6500087882 */ /* 0x000fe20000000000 */
[----:B------:R-:W-:Y:S01]  /*21d0*/  DFMA R4, R22, R4, 1 ;  /* 0x3ff000001604742b */ /* 0x000fe20000000004 */
[----:B------:R-:W-:Y:S01]  /*21e0*/  UMOV UR9, 0x3f2a01a0 ;  /* 0x3f2a01a000097882 */ /* 0x000fe20000000000 */
[----:B------:R-:W-:Y:S01]  /*21f0*/  DFMA R28, R10, R28, -UR6 ;  /* 0x800000060a1c7e2b */ /* 0x000fe2000800001c */
[----:B------:R-:W-:Y:S01]  /*2200*/  UMOV UR6, 0x1c71ace0 ;  /* 0x1c71ace000067882 */ /* 0x000fe20000000000 */
[----:B------:R-:W-:Y:S02]  /*2210*/  UMOV UR7, 0x3f6c71c7 ;  /* 0x3f6c71c700077882 */ /* 0x000fe40000000000 */
[----:B------:R-:W-:Y:S01]  /*2220*/  DFMA R14, R12, R14, UR8 ;  /* 0x000000080c0e7e2b */ /* 0x000fe2000800000e */
[----:B------:R-:W-:Y:S01]  /*2230*/  UMOV UR8, 0x1852b7af ;  /* 0x1852b7af00087882 */ /* 0x000fe20000000000 */
[----:B------:R-:W-:-:S02]  /*2240*/  UMOV UR9, 0x3f56c16c ;  /* 0x3f56c16c00097882 */ /* 0x000fc40000000000 */
[----:B------:R-:W-:Y:S01]  /*2250*/  DFMA R28, R10, R28, UR6 ;  /* 0x000000060a1c7e2b */ /* 0x000fe2000800001c */
[----:B------:R-:W-:Y:S01]  /*2260*/  FSEL R6, R4, R20, !P0 ;  /* 0x0000001404067208 */ /* 0x000fe20004000000 */
[----:B------:R-:W-:Y:S01]  /*2270*/  UMOV UR6, 0x55555556 ;  /* 0x5555555600067882 */ /* 0x000fe20000000000 */
[----:B------:R-:W-:Y:S01]  /*2280*/  FSEL R7, R5, R21, !P0 ;  /* 0x0000001505077208 */ /* 0x000fe20004000000 */
[----:B------:R-:W-:Y:S01]  /*2290*/  UMOV UR7, 0x3fb55555 ;  /* 0x3fb5555500077882 */ /* 0x000fe20000000000 */
[----:B------:R-:W-:Y:S01]  /*22a0*/  DFMA R14, R12, R14, UR8 ;  /* 0x000000080c0e7e2b */ /* 0x000fe2000800000e */
[----:B------:R-:W-:Y:S02]  /*22b0*/  LOP3.LUT P0, RZ, R24, 0x2, RZ, 0xc0, !PT ;  /* 0x0000000218ff7812 */ /* 0x000fe4000780c0ff */
[----:B------:R-:W-:Y:S01]  /*22c0*/  DFMA R28, R10, R28, UR6 ;  /* 0x000000060a1c7e2b */ /* 0x000fe2000800001c */
[----:B------:R-:W-:Y:S01]  /*22d0*/  UMOV UR6, 0x11122322 ;  /* 0x1112232200067882 */ /* 0x000fe20000000000 */
[----:B------:R-:W-:Y:S01]  /*22e0*/  DADD R4, RZ, -R6 ;  /* 0x00000000ff047229 */ /* 0x000fe20000000806 */
[----:B------:R-:W-:-:S02]  /*22f0*/  UMOV UR7, 0x3f811111 ;  /* 0x3f81111100077882 */ /* 0x000fc40000000000 */
[----:B------:R-:W-:Y:S01]  /*2300*/  DFMA R14, R12, R14, UR6 ;  /* 0x000000060c0e7e2b */ /* 0x000fe2000800000e */
[----:B------:R-:W-:Y:S01]  /*2310*/  UMOV UR6, 0x555502a1 ;  /* 0x555502a100067882 */ /* 0x000fe20000000000 */
[----:B------:R-:W-:Y:S01]  /*2320*/  UMOV UR7, 0x3fa55555 ;  /* 0x3fa5555500077882 */ /* 0x000fe20000000000 */
[----:B------:R-:W-:Y:S01]  /*2330*/  DMUL R28, R10, R28 ;  /* 0x0000001c0a1c7228 */ /* 0x000fe20000000000 */
[----:B------:R-:W-:-:S03]  /*2340*/  IMAD.MOV.U32 R10, RZ, RZ, 0x1 ;  /* 0x00000001ff0a7424 */ /* 0x000fc600078e00ff */
[----:B------:R-:W-:Y:S01]  /*2350*/  FSEL R4, R6, R4, !P0 ;  /* 0x0000000406047208 */ /* 0x000fe20004000000 */
[----:B------:R-:W-:Y:S01]  /*2360*/  DFMA R14, R12, R14, UR6 ;  /* 0x000000060c0e7e2b */ /* 0x000fe2000800000e */
[----:B------:R-:W-:Y:S01]  /*2370*/  FSEL R5, R7, R5, !P0 ;  /* 0x0000000507057208 */ /* 0x000fe20004000000 */
[----:B------:R-:W-:Y:S01]  /*2380*/  UMOV UR6, 0x55555511 ;  /* 0x5555551100067882 */ /* 0x000fe20000000000 */
[----:B------:R-:W-:-:S04]  /*2390*/  UMOV UR7, 0x3fc55555 ;  /* 0x3fc5555500077882 */ /* 0x000fc80000000000 */
[----:B------:R-:W-:Y:S01]  /*23a0*/  DFMA R6, R4, R28, R4 ;  /* 0x0000001c0406722b */ /* 0x000fe20000000004 */
[----:B------:R-:W-:Y:S01]  /*23b0*/  IABS R4, R16 ;  /* 0x0000001000047213 */ /* 0x000fe20000000000 */
[----:B------:R-:W-:Y:S01]  /*23c0*/  DFMA R14, R12, R14, UR6 ;  /* 0x000000060c0e7e2b */ /* 0x000fe2000800000e */
[----:B------:R-:W-:Y:S01]  /*23d0*/  UMOV UR6, 0xb ;  /* 0x0000000b00067882 */ /* 0x000fe20000000000 */
[----:B------:R-:W-:Y:S01]  /*23e0*/  UMOV UR7, 0x3fe00000 ;  /* 0x3fe0000000077882 */ /* 0x000fe20000000000 */
[----:B------:R-:W-:-:S03]  /*23f0*/  ISETP.GT.AND P0, PT, R4, 0x3fe, PT ;  /* 0x000003fe0400780c */ /* 0x000fc60003f04270 */
[----:B------:R-:W-:Y:S02]  /*2400*/  DMUL R6, |R2|, R6 ;  /* 0x0000000602067228 */ /* 0x000fe40000000200 */
[C---:B------:R-:W-:Y:S01]  /*2410*/  DFMA R14, R12.reuse, R14, UR6 ;  /* 0x000000060c0e7e2b */ /* 0x040fe2000800000e */
[----:B------:R-:W-:Y:S01]  /*2420*/  UMOV UR6, 0x6f814637 ;  /* 0x6f81463700067882 */ /* 0x000fe20000000000 */
[----:B------:R-:W-:Y:S02]  /*2430*/  UMOV UR7, 0x3c9a6a0d ;  /* 0x3c9a6a0d00077882 */ /* 0x000fe40000000000 */
[----:B------:R-:W0:Y:S04]  /*2440*/  MUFU.RCP64H R11, R7 ;  /* 0x00000007000b7308 */ /* 0x000e280000001800 */
[----:B------:R-:W-:Y:S01]  /*2450*/  DFMA R14, R12, R14, 1 ;  /* 0x3ff000000c0e742b */ /* 0x000fe2000000000e */
[C---:B------:R-:W-:Y:S01]  /*2460*/  @P0 VIADD R17, R16.reuse, 0x7fe ;  /* 0x000007fe10110836 */ /* 0x040fe20000000000 */
[----:B------:R-:W-:-:S03]  /*2470*/  @!P0 LEA R16, R16, 0x3ff00000, 0x14 ;  /* 0x3ff0000010108811 */ /* 0x000fc600078ea0ff */
[----:B------:R-:W-:-:S03]  /*2480*/  @P0 IMAD.SHL.U32 R4, R17, 0x80000, RZ ;  /* 0x0008000011040824 */ /* 0x000fc600078e00ff */
[----:B------:R-:W-:Y:S02]  /*2490*/  DFMA R12, R12, R14, 1 ;  /* 0x3ff000000c0c742b */ /* 0x000fe4000000000e */
[----:B------:R-:W-:Y:S01]  /*24a0*/  @P0 LOP3.LUT R5, R4, 0xfff00000, RZ, 0xc0, !PT ;  /* 0xfff0000004050812 */ /* 0x000fe200078ec0ff */
[----:B------:R-:W-:Y:S01]  /*24b0*/  @P0 IMAD.MOV.U32 R4, RZ, RZ, RZ ;  /* 0x000000ffff040224 */ /* 0x000fe200078e00ff */
[----:B0-----:R-:W-:-:S03]  /*24c0*/  DFMA R14, -R6, R10, 1 ;  /* 0x3ff00000060e742b */ /* 0x001fc6000000010a */
[----:B------:R-:W-:Y:S02]  /*24d0*/  @P0 IMAD R16, R17, 0x100000, -R5 ;  /* 0x0010000011100824 */ /* 0x000fe400078e0a05 */
[----:B------:R-:W-:Y:S01]  /*24e0*/  @P0 DMUL R12, R12, R4 ;  /* 0x000000040c0c0228 */ /* 0x000fe20000000000 */
[----:B------:R-:W-:Y:S02]  /*24f0*/  IMAD.MOV.U32 R4, RZ, RZ, RZ ;  /* 0x000000ffff047224 */ /* 0x000fe400078e00ff */
[----:B------:R-:W-:Y:S01]  /*2500*/  DFMA R14, R14, R14, R14 ;  /* 0x0000000e0e0e722b */ /* 0x000fe2000000000e */
[----:B------:R-:W-:-:S06]  /*2510*/  IMAD.MOV.U32 R5, RZ, RZ, R16 ;  /* 0x000000ffff057224 */ /* 0x000fcc00078e0010 */
[----:B------:R-:W-:Y:S02]  /*2520*/  DMUL R4, R4, R12 ;  /* 0x0000000c04047228 */ /* 0x000fe40000000000 */
[----:B------:R-:W-:-:S06]  /*2530*/  DFMA R14, R10, R14, R10 ;  /* 0x0000000e0a0e722b */ /* 0x000fcc000000000a */
[----:B------:R-:W-:Y:S01]  /*2540*/  DMUL R10, R4, -UR6 ;  /* 0x80000006040a7c28 */ /* 0x000fe20008000000 */
[----:B------:R-:W-:Y:S01]  /*2550*/  UMOV UR6, 0x1ff62706 ;  /* 0x1ff6270600067882 */ /* 0x000fe20000000000 */
[----:B------:R-:W-:Y:S01]  /*2560*/  DFMA R12, -R6, R14, 1 ;  /* 0x3ff00000060c742b */ /* 0x000fe2000000010e */
[----:B------:R-:W-:-:S05]  /*2570*/  UMOV UR7, 0x3ff40d93 ;  /* 0x3ff40d9300077882 */ /* 0x000fca0000000000 */
[----:B------:R-:W-:Y:S02]  /*2580*/  DFMA R16, R4, UR6, R10 ;  /* 0x0000000604107c2b */ /* 0x000fe4000800000a */
[----:B------:R-:W-:-:S08]  /*2590*/  DFMA R12, R14, R12, R14 ;  /* 0x0000000c0e0c722b */ /* 0x000fd0000000000e */
[----:B------:R-:W-:Y:S01]  /*25a0*/  DMUL R4, R16, R12 ;  /* 0x0000000c10047228 */ /* 0x000fe20000000000 */
[----:B------:R-:W-:-:S07]  /*25b0*/  FSETP.GEU.AND P1, PT, |R17|, 6.5827683646048100446e-37, PT ;  /* 0x036000001100780b */ /* 0x000fce0003f2e200 */
[----:B------:R-:W-:-:S08]  /*25c0*/  DFMA R10, -R6, R4, R16 ;  /* 0x00000004060a722b */ /* 0x000fd00000000110 */
[----:B------:R-:W-:-:S10]  /*25d0*/  DFMA R4, R12, R10, R4 ;  /* 0x0000000a0c04722b */ /* 0x000fd40000000004 */
[----:B------:R-:W-:-:S05]  /*25e0*/  FFMA R10, RZ, R7, R5 ;  /* 0x00000007ff0a7223 */ /* 0x000fca0000000005 */
[----:B------:R-:W-:-:S13]  /*25f0*/  FSETP.GT.AND P0, PT, |R10|, 1.469367938527859385e-39, PT ;  /* 0x001000000a00780b */ /* 0x000fda0003f04200 */
[----:B------:R-:W-:Y:S05]  /*2600*/  @P0 BRA P1, `(.L_x_13) ;  /* 0x0000000000140947 */ /* 0x000fea0000800000 */
[----:B------:R-:W-:Y:S01]  /*2610*/  IMAD.MOV.U32 R15, RZ, RZ, R7 ;  /* 0x000000ffff0f7224 */ /* 0x000fe200078e0007 */
[----:B------:R-:W-:-:S07]  /*2620*/  MOV R20, 0x2640 ;  /* 0x0000264000147802 */ /* 0x000fce0000000f00 */
[----:B------:R-:W-:Y:S05]  /*2630*/  CALL.REL.NOINC `($__internal_1_$__cuda_sm20_div_rn_f64_full) ;  /* 0x0000005800707944 */ /* 0x000fea0003c00000 */
[----:B------:R-:W-:Y:S02]  /*2640*/  IMAD.MOV.U32 R4, RZ, RZ, R24 ;  /* 0x000000ffff047224 */ /* 0x000fe400078e0018 */
[----:B------:R-:W-:-:S07]  /*2650*/  IMAD.MOV.U32 R5, RZ, RZ, R25 ;  /* 0x000000ffff057224 */ /* 0x000fce00078e0019 */
.L_x_13:
[----:B------:R-:W-:Y:S05]  /*2660*/  BSYNC.RECONVERGENT B2 ;  /* 0x0000000000027941 */ /* 0x000fea0003800200 */
.L_x_12:
[----:B------:R-:W-:Y:S01]  /*2670*/  DADD R6, |R2|, -0.5 ;  /* 0xbfe0000002067429 */ /* 0x000fe20000000200 */
[----:B------:R-:W-:Y:S01]  /*2680*/  FSETP.GTU.AND P0, PT, R3, -3.529541015625, PT ;  /* 0xc061e4000300780b */ /* 0x000fe20003f0c000 */
[----:B------:R-:W-:Y:S01]  /*2690*/  DADD R16, -RZ, |R2| ;  /* 0x00000000ff107229 */ /* 0x000fe20000000502 */
[----:B------:R-:W-:Y:S07]  /*26a0*/  BSSY.RECONVERGENT B0, `(.L_x_14) ;  /* 0x0000007000007945 */ /* 0x000fee0003800200 */
[----:B------:R-:W-:-:S05]  /*26b0*/  VIADD R11, R7, 0xfff00000 ;  /* 0xfff00000070b7836 */ /* 0x000fca0000000000 */
[----:B------:R-:W-:-:S06]  /*26c0*/  FSEL R7, R7, R11, P0 ;  /* 0x0000000b07077208 */ /* 0x000fcc0000000000 */
[----:B------:R-:W-:Y:S01]  /*26d0*/  DADD R34, -RZ, -R6 ;  /* 0x00000000ff227229 */ /* 0x000fe20000000906 */
[----:B------:R-:W-:Y:S01]  /*26e0*/  IMAD.MOV.U32 R7, RZ, RZ, R17 ;  /* 0x000000ffff077224 */ /* 0x000fe200078e0011 */
[----:B------:R-:W-:-:S09]  /*26f0*/  MOV R6, 0x2710 ;  /* 0x0000271000067802 */ /* 0x000fd20000000f00 */
[----:B------:R-:W-:Y:S05]  /*2700*/  CALL.REL.NOINC `($compute_chudnovsky_terms_kernel$__internal_accurate_pow) ;  /* 0x0000005c00a47944 */ /* 0x000fea0003c00000 */
[----:B------:R-:W-:Y:S05]  /*2710*/  BSYNC.RECONVERGENT B0 ;  /* 0x0000000000007941 */ /* 0x000fea0003800200 */
.L_x_14:
[----:B------:R-:W-:Y:S01]  /*2720*/  DMUL R6, R14, R4 ;  /* 0x000000040e067228 */ /* 0x000fe20000000000 */
[----:B------:R-:W-:-:S09]  /*2730*/  FSETP.GTU.AND P0, PT, R3, -3.529541015625, PT ;  /* 0xc061e4000300780b */ /* 0x000fd20003f0c000 */
[----:B------:R-:W-:Y:S02]  /*2740*/  FSEL R4, R6, R4, !P0 ;  /* 0x0000000406047208 */ /* 0x000fe40004000000 */
[----:B------:R-:W-:-:S06]  /*2750*/  FSEL R5, R7, R5, !P0 ;  /* 0x0000000507057208 */ /* 0x000fcc0004000000 */
[----:B------:R-:W-:Y:S01]  /*2760*/  DMUL R4, R14, R4 ;  /* 0x000000040e047228 */ /* 0x000fe20000000000 */
[----:B------:R-:W-:Y:S10]  /*2770*/  BRA `(.L_x_5) ;  /* 0x0000000000207947 */ /* 0x000ff40003800000 */
.L_x_11:
[----:B------:R-:W0:Y:S02]  /*2780*/  FRND.F64.FLOOR R2, R2 ;  /* 0x0000000200027313 */ /* 0x000e240000305800 */
[----:B0-----:R-:W-:-:S10]  /*2790*/  DMUL R6, R2, 0.5 ;  /* 0x3fe0000002067828 */ /* 0x001fd40000000000 */
[----:B------:R-:W0:Y:S02]  /*27a0*/  FRND.F64.FLOOR R6, R6 ;  /* 0x0000000600067313 */ /* 0x000e240000305800 */
[----:B0-----:R-:W-:-:S08]  /*27b0*/  DADD R4, R6, R6 ;  /* 0x0000000006047229 */ /* 0x001fd00000000006 */
[----:B------:R-:W-:-:S08]  /*27c0*/  DADD R4, R2, -R4 ;  /* 0x0000000002047229 */ /* 0x000fd00000000804 */
[----:B------:R-:W-:Y:S01]  /*27d0*/  DSETP.NEU.AND P0, PT, R4, 1, PT ;  /* 0x3ff000000400742a */ /* 0x000fe20003f0d000 */
[----:B------:R-:W-:-:S05]  /*27e0*/  IMAD.MOV.U32 R4, RZ, RZ, RZ ;  /* 0x000000ffff047224 */ /* 0x000fca00078e00ff */
[----:B------:R-:W-:-:S08]  /*27f0*/  FSEL R5, -RZ, RZ, !P0 ;  /* 0x000000ffff057208 */ /* 0x000fd00004000100 */
.L_x_5:
[----:B------:R-:W-:Y:S05]  /*2800*/  BSYNC.RECONVERGENT B1 ;  /* 0x0000000000017941 */ /* 0x000fea0003800200 */
.L_x_0:
[----:B------:R-:W-:Y:S01]  /*2810*/  DMUL R10, R8, 3 ;  /* 0x40080000080a7828 */ /* 0x000fe20000000000 */
[----:B------:R-:W-:Y:S07]  /*2820*/  BSSY.RECONVERGENT B1, `(.L_x_15) ;  /* 0x0000275000017945 */ /* 0x000fee0003800200 */
[----:B------:R-:W-:-:S08]  /*2830*/  DADD R12, R10, 1 ;  /* 0x3ff000000a0c7429 */ /* 0x000fd00000000000 */
[----:B------:R-:W-:Y:S02]  /*2840*/  DSETP.GE.AND P0, PT, R12, RZ, PT ;  /* 0x000000ff0c00722a */ /* 0x000fe40003f06000 */
[----:B------:R-:W-:-:S12]  /*2850*/  IMAD.MOV.U32 R14, RZ, RZ, R13 ;  /* 0x000000ffff0e7224 */ /* 0x000fd800078e000d */
[----:B------:R-:W-:Y:S05]  /*2860*/  @!P0 BRA `(.L_x_16) ;  /* 0x0000001400208947 */ /* 0x000fea0003800000 */
        /* <DEDUP_REMOVED lines=95> */
.L_x_19:
[----:B------:R-:W-:Y:S05]  /*2e60*/  BSYNC.RECONVERGENT B2 ;  /* 0x0000000000027941 */ /* 0x000fea0003800200 */
.L_x_18:
[----:B------:R-:W-:Y:S02]  /*2e70*/  IMAD.MOV.U32 R6, RZ, RZ, R2 ;  /* 0x000000ffff067224 */ /* 0x000fe400078e0002 */
[----:B------:R-:W-:Y:S01]  /*2e80*/  IMAD.MOV.U32 R7, RZ, RZ, R3 ;  /* 0x000000ffff077224 */ /* 0x000fe200078e0003 */
[----:B------:R-:W-:Y:S06]  /*2e90*/  BRA `(.L_x_20) ;  /* 0x0000002000347947 */ /* 0x000fec0003800000 */
.L_x_17:
[----:B------:R-:W-:Y:S01]  /*2ea0*/  ISETP.GT.U32.AND P0, PT, R14, 0xfffff, PT ;  /* 0x000fffff0e00780c */ /* 0x000fe20003f04070 */
[----:B------:R-:W-:Y:S01]  /*2eb0*/  IMAD.MOV.U32 R6, RZ, RZ, R12 ;  /* 0x000000ffff067224 */ /* 0x000fe200078e000c */
        /* <DEDUP_REMOVED lines=10> */
[----:B------:R-:W-:Y:S01]  /*2f60*/  @!P0 LEA.HI R26, R25, 0xffffffca, RZ, 0xc ;  /* 0xffffffca191a8811 */ /* 0x000fe200078f60ff */
[----:B------:R-:W-:Y:S01]  /*2f70*/  @!P0 IMAD.MOV.U32 R6, RZ, RZ, R24 ;  /* 0x000000ffff068224 */ /* 0x000fe200078e0018 */
[----:B------:R-:W-:Y:S01]  /*2f80*/  MUFU.RCP64H R25, R13 ;  /* 0x0000000d00197308 */ /* 0x000fe20000001800 */
[----:B------:R-:W-:Y:S01]  /*2f90*/  IMAD.MOV.U32 R24, RZ, RZ, RZ ;  /* 0x000000ffff187224 */ /* 0x000fe200078e00ff */
[----:B------:R-:W-:Y:S01]  /*2fa0*/  LOP3.LUT R2, R14, 0x800fffff, RZ, 0xc0, !PT ;  /* 0x800fffff0e027812 */ /* 0x000fe200078ec0ff */
[----:B------:R-:W-:-:S03]  /*2fb0*/  IMAD.MOV.U32 R14, RZ, RZ, RZ ;  /* 0x000000ffff0e7224 */ /* 0x000fc600078e00ff */
        /* <DEDUP_REMOVED lines=56> */
[----:B------:R-:W-:-:S06]  /*3340*/  DADD R18, R22, R18 ;  /* 0x0000000016127229 */ /* 0x000fcc0000000012 */
[----:B------:R-:W-:-:S08]  /*3350*/  DFMA R28, R16, R28, R30 ;  /* 0x0000001c101c722b */ /* 0x000fd0000000001e */
[----:B------:R-:W-:-:S08]  /*3360*/  DFMA R18, R18, R6, R28 ;  /* 0x000000061212722b */ /* 0x000fd0000000001c */
[----:B------:R-:W-:-:S08]  /*3370*/  DADD R16, R20, R18 ;  /* 0x0000000014107229 */ /* 0x000fd00000000012 */
[--C-:B------:R-:W-:Y:S02]  /*3380*/  DADD R6, R2, R16.reuse ;  /* 0x0000000002067229 */ /* 0x100fe40000000010 */
[----:B------:R-:W-:-:S06]  /*3390*/  DADD R20, R20, -R16 ;  /* 0x0000000014147229 */ /* 0x000fcc0000000810 */
[----:B------:R-:W-:Y:S02]  /*33a0*/  DADD R2, R2, -R6 ;  /* 0x0000000002027229 */ /* 0x000fe40000000806 */
[----:B------:R-:W-:-:S06]  /*33b0*/  DADD R20, R18, R20 ;  /* 0x0000000012147229 */ /* 0x000fcc0000000014 */
[----:B------:R-:W-:Y:S01]  /*33c0*/  DADD R2, R16, R2 ;  /* 0x0000000010027229 */ /* 0x000fe20000000002 */
[C---:B------:R-:W-:Y:S02]  /*33d0*/  VIADD R16, R26.reuse, 0xfffffc01 ;  /* 0xfffffc011a107836 */ /* 0x040fe40000000000 */
[----:B------:R-:W-:Y:S01]  /*33e0*/  @P1 VIADD R16, R26, 0xfffffc02 ;  /* 0xfffffc021a101836 */ /* 0x000fe20000000000 */
[----:B------:R-:W-:-:S04]  /*33f0*/  DFMA R26, -R12, R24, 1 ;  /* 0x3ff000000c1a742b */ /* 0x000fc80000000118 */
        /* <DEDUP_REMOVED lines=70> */
[----:B------:R-:W-:-:S08]  /*3860*/  DFMA R18, R26, R26, R26 ;  /* 0x0000001a1a12722b */ /* 0x000fd0000000001a */
[----:B------:R-:W-:Y:S01]  /*3870*/  DFMA R18, R24, R18, R24 ;  /* 0x000000121812722b */ /* 0x000fe20000000018 */
[----:B------:R-:W-:Y:S02]  /*3880*/  IMAD R21, R16, 0x100000, R23 ;  /* 0x0010000010157824 */ /* 0x000fe400078e0217 */
[----:B------:R-:W-:Y:S02]  /*3890*/  IMAD.MOV.U32 R24, RZ, RZ, -0x57ecfc2b ;  /* 0xa81303d5ff187424 */ /* 0x000fe400078e00ff */
[----:B------:R-:W-:Y:S02]  /*38a0*/  IMAD.MOV.U32 R25, RZ, RZ, 0x3f73c25d ;  /* 0x3f73c25dff197424 */ /* 0x000fe400078e00ff */
[----:B------:R-:W-:Y:S01]  /*38b0*/  IMAD.MOV.U32 R20, RZ, RZ, R22 ;  /* 0x000000ffff147224 */ /* 0x000fe200078e0016 */
[----:B------:R-:W-:Y:S06]  /*38c0*/  @!P0 BRA `(.L_x_22) ;  /* 0x0000000000308947 */ /* 0x000fec0003800000 */
[----:B------:R-:W-:Y:S01]  /*38d0*/  FSETP.GEU.AND P1, PT, |R15|, 4.2275390625, PT ;  /* 0x408748000f00780b */ /* 0x000fe20003f2e200 */
[C---:B------:R-:W-:Y:S02]  /*38e0*/  DADD R20, R14.reuse, +INF ;  /* 0x7ff000000e147429 */ /* 0x040fe40000000000 */
[----:B------:R-:W-:-:S08]  /*38f0*/  DSETP.GEU.AND P0, PT, R14, RZ, PT ;  /* 0x000000ff0e00722a */ /* 0x000fd00003f0e000 */
[----:B------:R-:W-:Y:S02]  /*3900*/  FSEL R20, R20, RZ, P0 ;  /* 0x000000ff14147208 */ /* 0x000fe40000000000 */
[----:B------:R-:W-:Y:S02]  /*3910*/  @!P1 LEA.HI R17, R16, R16, RZ, 0x1 ;  /* 0x0000001010119211 */ /* 0x000fe400078f08ff */
[----:B------:R-:W-:Y:S02]  /*3920*/  FSEL R21, R21, RZ, P0 ;  /* 0x000000ff15157208 */ /* 0x000fe40000000000 */
[----:B------:R-:W-:-:S05]  /*3930*/  @!P1 SHF.R.S32.HI R17, RZ, 0x1, R17 ;  /* 0x00000001ff119819 */ /* 0x000fca0000011411 */
[----:B------:R-:W-:Y:S02]  /*3940*/  @!P1 IMAD.IADD R16, R16, 0x1, -R17 ;  /* 0x0000000110109824 */ /* 0x000fe400078e0a11 */
[----:B------:R-:W-:-:S03]  /*3950*/  @!P1 IMAD R23, R17, 0x100000, R23 ;  /* 0x0010000011179824 */ /* 0x000fc600078e0217 */
[----:B------:R-:W-:Y:S01]  /*3960*/  @!P1 LEA R17, R16, 0x3ff00000, 0x14 ;  /* 0x3ff0000010119811 */ /* 0x000fe200078ea0ff */
[----:B------:R-:W-:-:S06]  /*3970*/  @!P1 IMAD.MOV.U32 R16, RZ, RZ, RZ ;  /* 0x000000ffff109224 */ /* 0x000fcc00078e00ff */
[----:B------:R-:W-:-:S11]  /*3980*/  @!P1 DMUL R20, R22, R16 ;  /* 0x0000001016149228 */ /* 0x000fd60000000000 */
.L_x_22:
[----:B------:R-:W-:Y:S05]  /*3990*/  BSYNC.RECONVERGENT B0 ;  /* 0x0000000000007941 */ /* 0x000fea0003800200 */
.L_x_21:
        /* <DEDUP_REMOVED lines=53> */
.L_x_16:
[----:B------:R-:W0:Y:S01]  /*3cf0*/  FRND.F64.TRUNC R2, R12 ;  /* 0x0000000c00027313 */ /* 0x000e22000030d800 */
[----:B------:R-:W-:Y:S02]  /*3d00*/  IMAD.MOV.U32 R6, RZ, RZ, 0x0 ;  /* 0x00000000ff067424 */ /* 0x000fe400078e00ff */
[----:B------:R-:W-:Y:S01]  /*3d10*/  IMAD.MOV.U32 R7, RZ, RZ, -0x80000 ;  /* 0xfff80000ff077424 */ /* 0x000fe200078e00ff */
[----:B0-----:R-:W-:-:S14]  /*3d20*/  DSETP.NEU.AND P0, PT, R12, R2, PT ;  /* 0x000000020c00722a */ /* 0x001fdc0003f0d000 */
        /* <DEDUP_REMOVED lines=87> */
[----:B------:R-:W-:Y:S02]  /*42a0*/  LOP3.LUT R2, R21, 0x7fffffff, RZ, 0xc0, !PT ;  /* 0x7fffffff15027812 */ /* 0x000fe400078ec0ff */
[----:B------:R-:W-:-:S03]  /*42b0*/  MOV R6, 0x42e0 ;  /* 0x000042e000067802 */ /* 0x000fc60000000f00 */
[----:B------:R-:W-:-:S07]  /*42c0*/  VIADD R16, R2, 0xfff00000 ;  /* 0xfff0000002107836 */ /* 0x000fce0000000000 */
[----:B------:R-:W-:Y:S05]  /*42d0*/  CALL.REL.NOINC `($__internal_0_$__cuda_sm20_dblrcp_rn_slowpath_v3) ;  /* 0x0000003800a47944 */ /* 0x000fea0003c00000 */
[----:B------:R-:W-:Y:S02]  /*42e0*/  IMAD.MOV.U32 R6, RZ, RZ, R14 ;  /* 0x000000ffff067224 */ /* 0x000fe400078e000e */
[----:B------:R-:W-:-:S07]  /*42f0*/  IMAD.MOV.U32 R7, RZ, RZ, R15 ;  /* 0x000000ffff077224 */ /* 0x000fce00078e000f */
.L_x_25:
[----:B------:R-:W-:Y:S05]  /*4300*/  BSYNC.RECONVERGENT B0 ;  /* 0x0000000000007941 */ /* 0x000fea0003800200 */
.L_x_24:
[----:B------:R-:W-:Y:S05]  /*4310*/  BRA `(.L_x_20) ;  /* 0x0000000c00147947 */ /* 0x000fea0003800000 */
.L_x_23:
        /* <DEDUP_REMOVED lines=13> */
[--C-:B------:R-:W-:Y:S01]  /*43f0*/  DADD R6, -RZ, |R12|.reuse ;  /* 0x00000000ff067229 */ /* 0x100fe2000000050c */
[----:B------:R-:W1:Y:S01]  /*4400*/  FRND.F64 R14, R14 ;  /* 0x0000000e000e7313 */ /* 0x000e620000301800 */
[----:B------:R-:W-:Y:S01]  /*4410*/  UMOV UR6, 0x33145c07 ;  /* 0x33145c0700067882 */ /* 0x000fe20000000000 */
[----:B------:R-:W-:Y:S01]  /*4420*/  UMOV UR7, 0x3ca1a626 ;  /* 0x3ca1a62600077882 */ /* 0x000fe20000000000 */
[----:B------:R-:W-:Y:S01]  /*4430*/  LOP3.LUT R29, R28, 0x1, RZ, 0xc0, !PT ;  /* 0x000000011c1d7812 */ /* 0x000fe200078ec0ff */
[----:B------:R-:W-:Y:S01]  /*4440*/  UMOV UR8, 0x69ce2bdf ;  /* 0x69ce2bdf00087882 */ /* 0x000fe20000000000 */
[----:B------:R-:W-:Y:S01]  /*4450*/  IMAD.MOV.U32 R6, RZ, RZ, RZ ;  /* 0x000000ffff067224 */ /* 0x000fe200078e00ff */
[----:B------:R-:W-:Y:S01]  /*4460*/  UMOV UR9, 0x3e5ade15 ;  /* 0x3e5ade1500097882 */ /* 0x000fe20000000000 */
[----:B------:R-:W-:Y:S01]  /*4470*/  ISETP.NE.U32.AND P0, PT, R29, 0x1, PT ;  /* 0x000000011d00780c */ /* 0x000fe20003f05070 */
[----:B0-----:R-:W-:Y:S01]  /*4480*/  IMAD.MOV.U32 R32, RZ, RZ, 0x20fd8164 ;  /* 0x20fd8164ff207424 */ /* 0x001fe200078e00ff */
[----:B------:R-:W0:Y:S01]  /*4490*/  MUFU.RCP64H R7, R7 ;  /* 0x0000000700077308 */ /* 0x000e220000001800 */
[----:B------:R-:W-:Y:S01]  /*44a0*/  BSSY.RECONVERGENT B2, `(.L_x_27) ;  /* 0x0000093000027945 */ /* 0x000fe20003800200 */
[----:B------:R-:W-:Y:S01]  /*44b0*/  ISETP.NE.U32.AND.EX P0, PT, RZ, RZ, PT, P0 ;  /* 0x000000ffff00720c */ /* 0x000fe20003f05100 */
[----:B-1----:R-:W-:-:S03]  /*44c0*/  DFMA R2, R14, -0.5, R12 ;  /* 0xbfe000000e02782b */ /* 0x002fc6000000000c */
[----:B------:R-:W-:Y:S01]  /*44d0*/  FSEL R32, R32, -8.06006814911005101289e+34, !P0 ;  /* 0xf9785eba20207808 */ /* 0x000fe20004000000 */
[----:B------:R-:W-:-:S05]  /*44e0*/  IMAD.MOV.U32 R14, RZ, RZ, 0x3da8ff83 ;  /* 0x3da8ff83ff0e7424 */ /* 0x000fca00078e00ff */
[----:B------:R-:W-:Y:S01]  /*44f0*/  FSEL R33, -R14, 0.11223486810922622681, !P0 ;  /* 0x3de5db650e217808 */ /* 0x000fe20004000100 */
[----:B------:R-:W-:Y:S01]  /*4500*/  DMUL R30, R2, UR6 ;  /* 0x00000006021e7c28 */ /* 0x000fe20008000000 */
[----:B------:R-:W-:Y:S01]  /*4510*/  UMOV UR6, 0x54442d18 ;  /* 0x54442d1800067882 */ /* 0x000fe20000000000 */
[----:B------:R-:W-:Y:S01]  /*4520*/  UMOV UR7, 0x400921fb ;  /* 0x400921fb00077882 */ /* 0x000fe20000000000 */
[----:B0-----:R-:W-:-:S05]  /*4530*/  DFMA R34, -|R12|, R6, 1 ;  /* 0x3ff000000c22742b */ /* 0x001fca0000000306 */
[----:B------:R-:W-:Y:S01]  /*4540*/  DFMA R2, R2, UR6, R30 ;  /* 0x0000000602027c2b */ /* 0x000fe2000800001e */
[----:B------:R-:W-:Y:S01]  /*4550*/  UMOV UR6, 0x7c38a637 ;  /* 0x7c38a63700067882 */ /* 0x000fe20000000000 */
[----:B------:R-:W-:Y:S01]  /*4560*/  IMAD.MOV.U32 R30, RZ, RZ, -0x57ecfc2b ;  /* 0xa81303d5ff1e7424 */ /* 0x000fe200078e00ff */
[----:B------:R-:W-:Y:S01]  /*4570*/  DFMA R34, R34, R34, R34 ;  /* 0x000000222222722b */ /* 0x000fe20000000022 */
[----:B------:R-:W-:Y:S01]  /*4580*/  IMAD.MOV.U32 R31, RZ, RZ, 0x3f73c25d ;  /* 0x3f73c25dff1f7424 */ /* 0x000fe200078e00ff */
[----:B------:R-:W-:-:S03]  /*4590*/  UMOV UR7, 0x3f64bee4 ;  /* 0x3f64bee400077882 */ /* 0x000fc60000000000 */
[----:B------:R-:W-:-:S03]  /*45a0*/  DMUL R14, R2, R2 ;  /* 0x00000002020e7228 */ /* 0x000fc60000000000 */
[----:B------:R-:W-:-:S08]  /*45b0*/  DFMA R6, R6, R34, R6 ;  /* 0x000000220606722b */ /* 0x000fd00000000006 */
[----:B------:R-:W-:Y:S01]  /*45c0*/  DFMA R30, R6, -UR6, R30 ;  /* 0x80000006061e7c2b */ /* 0x000fe2000800001e */
        /* <DEDUP_REMOVED lines=14> */
[----:B--2---:R-:W-:-:S08]  /*46b0*/  DFMA R24, R14, R32, R24 ;  /* 0x000000200e18722b */ /* 0x004fd00000000018 */
[----:B------:R-:W-:Y:S01]  /*46c0*/  DFMA R26, R14, R24, R26 ;  /* 0x000000180e1a722b */ /* 0x000fe2000000001a */
[----:B------:R-:W-:Y:S02]  /*46d0*/  IMAD.MOV.U32 R24, RZ, RZ, 0x652b82fe ;  /* 0x652b82feff187424 */ /* 0x000fe400078e00ff */
[----:B------:R-:W-:-:S05]  /*46e0*/  IMAD.MOV.U32 R25, RZ, RZ, 0x3ff71547 ;  /* 0x3ff71547ff197424 */ /* 0x000fca00078e00ff */
[----:B---3--:R-:W-:Y:S02]  /*46f0*/  DFMA R26, R14, R26, R20 ;  /* 0x0000001a0e1a722b */ /* 0x008fe40000000014 */
[----:B------:R-:W-:-:S06]  /*4700*/  DFMA R24, |R12|, R24, 6.75539944105574400000e+15 ;  /* 0x433800000c18742b */ /* 0x000fcc0000000218 */
[----:B------:R-:W-:Y:S02]  /*4710*/  DFMA R22, R14, R26, R22 ;  /* 0x0000001a0e16722b */ /* 0x000fe40000000016 */
[----:B------:R-:W-:-:S06]  /*4720*/  DADD R20, R24, -6.75539944105574400000e+15 ;  /* 0xc338000018147429 */ /* 0x000fcc0000000000 */
[----:B----4-:R-:W-:Y:S02]  /*4730*/  DFMA R16, R14, R22, R16 ;  /* 0x000000160e10722b */ /* 0x010fe40000000010 */
        /* <DEDUP_REMOVED lines=13> */
[----:B------:R-:W-:Y:S01]  /*4810*/  UMOV UR6, 0x4744d5c4 ;  /* 0x4744d5c400067882 */ /* 0x000fe20000000000 */
[----:B------:R-:W-:Y:S01]  /*4820*/  UMOV UR7, 0x3f49b100 ;  /* 0x3f49b10000077882 */ /* 0x000fe20000000000 */
[----:B------:R-:W-:-:S02]  /*4830*/  DFMA R2, R2, R16, R2 ;  /* 0x000000100202722b */ /* 0x000fc40000000002 */
[----:B------:R-:W-:Y:S02]  /*4840*/  DFMA R14, R14, R16, 1 ;  /* 0x3ff000000e0e742b */ /* 0x000fe40000000010 */
[----:B------:R-:W-:Y:S01]  /*4850*/  DFMA R22, R20, UR8, R26 ;  /* 0x0000000814167c2b */ /* 0x000fe2000800001a */
[----:B------:R-:W-:Y:S01]  /*4860*/  UMOV UR8, 0x62401315 ;  /* 0x6240131500087882 */ /* 0x000fe20000000000 */
[----:B------:R-:W-:Y:S01]  /*4870*/  DFMA R30, R6, R30, UR6 ;  /* 0x00000006061e7e2b */ /* 0x000fe2000800001e */
[----:B------:R-:W-:Y:S01]  /*4880*/  UMOV UR9, 0x3ec71dee ;  /* 0x3ec71dee00097882 */ /* 0x000fe20000000000 */
[----:B------:R-:W-:Y:S01]  /*4890*/  UMOV UR6, 0x69ab4b7f ;  /* 0x69ab4b7f00067882 */ /* 0x000fe20000000000 */
[----:B------:R-:W-:-:S03]  /*48a0*/  UMOV UR7, 0x3f2e13ce ;  /* 0x3f2e13ce00077882 */ /* 0x000fc60000000000 */
[----:B------:R-:W-:Y:S01]  /*48b0*/  DFMA R22, R20, R22, UR8 ;  /* 0x0000000814167e2b */ /* 0x000fe20008000016 */
[----:B------:R-:W-:Y:S01]  /*48c0*/  UMOV UR8, 0x7c89eb71 ;  /* 0x7c89eb7100087882 */ /* 0x000fe20000000000 */
[----:B------:R-:W-:Y:S01]  /*48d0*/  DFMA R30, R6, R30, -UR6 ;  /* 0x80000006061e7e2b */ /* 0x000fe2000800001e */
[----:B------:R-:W-:Y:S01]  /*48e0*/  UMOV UR9, 0x3efa0199 ;  /* 0x3efa019900097882 */ /* 0x000fe20000000000 */
[----:B------:R-:W-:Y:S01]  /*48f0*/  UMOV UR6, 0x8ecf8a01 ;  /* 0x8ecf8a0100067882 */ /* 0x000fe20000000000 */
[----:B------:R-:W-:Y:S01]  /*4900*/  UMOV UR7, 0x3f65f726 ;  /* 0x3f65f72600077882 */ /* 0x000fe20000000000 */
[----:B------:R-:W-:Y:S02]  /*4910*/  FSEL R14, R14, R2, !P0 ;  /* 0x000000020e0e7208 */ /* 0x000fe40004000000 */
[----:B------:R-:W-:Y:S01]  /*4920*/  DFMA R22, R20, R22, UR8 ;  /* 0x0000000814167e2b */ /* 0x000fe20008000016 */
[----:B------:R-:W-:Y:S01]  /*4930*/  UMOV UR8, 0x14761f65 ;  /* 0x14761f6500087882 */ /* 0x000fe20000000000 */
[----:B------:R-:W-:Y:S01]  /*4940*/  DFMA R30, R6, R30, -UR6 ;  /* 0x80000006061e7e2b */ /* 0x000fe2000800001e */
[----:B------:R-:W-:Y:S01]  /*4950*/  UMOV UR9, 0x3f2a01a0 ;  /* 0x3f2a01a000097882 */ /* 0x000fe20000000000 */
[----:B------:R-:W-:Y:S01]  /*4960*/  UMOV UR6, 0x1c71ace0 ;  /* 0x1c71ace000067882 */ /* 0x000fe20000000000 */
[----:B------:R-:W-:Y:S01]  /*4970*/  UMOV UR7, 0x3f6c71c7 ;  /* 0x3f6c71c700077882 */ /* 0x000fe20000000000 */
[----:B------:R-:W-:-:S02]  /*4980*/  FSEL R15, R15, R3, !P0 ;  /* 0x000000030f0f7208 */ /* 0x000fc40004000000 */
[----:B------:R-:W-:Y:S01]  /*4990*/  DFMA R22, R20, R22, UR8 ;  /* 0x0000000814167e2b */ /* 0x000fe20008000016 */
[----:B------:R-:W-:Y:S01]  /*49a0*/  UMOV UR8, 0x1852b7af ;  /* 0x1852b7af00087882 */ /* 0x000fe20000000000 */
[----:B------:R-:W-:Y:S01]  /*49b0*/  DFMA R30, R6, R30, UR6 ;  /* 0x00000006061e7e2b */ /* 0x000fe2000800001e */
[----:B------:R-:W-:Y:S01]  /*49c0*/  UMOV UR9, 0x3f56c16c ;  /* 0x3f56c16c00097882 */ /* 0x000fe20000000000 */
[----:B------:R-:W-:Y:S01]  /*49d0*/  UMOV UR6, 0x55555556 ;  /* 0x5555555600067882 */ /* 0x000fe20000000000 */
[----:B------:R-:W-:Y:S01]  /*49e0*/  UMOV UR7, 0x3fb55555 ;  /* 0x3fb5555500077882 */ /* 0x000fe20000000000 */
[----:B------:R-:W-:Y:S01]  /*49f0*/  DADD R2, RZ, -R14 ;  /* 0x00000000ff027229 */ /* 0x000fe2000000080e */
[----:B------:R-:W-:Y:S01]  /*4a00*/  LOP3.LUT P0, RZ, R28, 0x2, RZ, 0xc0, !PT ;  /* 0x000000021cff7812 */ /* 0x000fe2000780c0ff */
[----:B------:R-:W-:Y:S02]  /*4a10*/  DFMA R22, R20, R22, UR8 ;  /* 0x0000000814167e2b */ /* 0x000fe40008000016 */
[----:B------:R-:W-:Y:S01]  /*4a20*/  DFMA R30, R6, R30, UR6 ;  /* 0x00000006061e7e2b */ /* 0x000fe2000800001e */
[----:B------:R-:W-:Y:S01]  /*4a30*/  UMOV UR6, 0x11122322 ;  /* 0x1112232200067882 */ /* 0x000fe20000000000 */
[----:B------:R-:W-:-:S04]  /*4a40*/  UMOV UR7, 0x3f811111 ;  /* 0x3f81111100077882 */ /* 0x000fc80000000000 */
[----:B------:R-:W-:Y:S01]  /*4a50*/  DFMA R22, R20, R22, UR6 ;  /* 0x0000000614167e2b */ /* 0x000fe20008000016 */
[----:B------:R-:W-:Y:S01]  /*4a60*/  FSEL R2, R14, R2, !P0 ;  /* 0x000000020e027208 */ /* 0x000fe20004000000 */
[----:B------:R-:W-:Y:S01]  /*4a70*/  DMUL R30, R6, R30 ;  /* 0x0000001e061e7228 */ /* 0x000fe20000000000 */
[----:B------:R-:W-:Y:S01]  /*4a80*/  FSEL R3, R15, R3, !P0 ;  /* 0x000000030f037208 */ /* 0x000fe20004000000 */
[----:B------:R-:W-:Y:S01]  /*4a90*/  UMOV UR6, 0x555502a1 ;  /* 0x555502a100067882 */ /* 0x000fe20000000000 */
[----:B------:R-:W-:-:S03]  /*4aa0*/  UMOV UR7, 0x3fa55555 ;  /* 0x3fa5555500077882 */ /* 0x000fc60000000000 */
[----:B------:R-:W-:Y:S01]  /*4ab0*/  DFMA R22, R20, R22, UR6 ;  /* 0x0000000614167e2b */ /* 0x000fe20008000016 */
[----:B------:R-:W-:Y:S01]  /*4ac0*/  UMOV UR6, 0x55555511 ;  /* 0x5555551100067882 */ /* 0x000fe20000000000 */
[----:B------:R-:W-:Y:S01]  /*4ad0*/  DFMA R6, R2, R30, R2 ;  /* 0x0000001e0206722b */ /* 0x000fe20000000002 */
[----:B------:R-:W-:Y:S01]  /*4ae0*/  UMOV UR7, 0x3fc55555 ;  /* 0x3fc5555500077882 */ /* 0x000fe20000000000 */
[----:B------:R-:W-:-:S04]  /*4af0*/  IABS R2, R24 ;  /* 0x0000001800027213 */ /* 0x000fc80000000000 */
[----:B------:R-:W-:Y:S01]  /*4b00*/  DFMA R22, R20, R22, UR6 ;  /* 0x0000000614167e2b */ /* 0x000fe20008000016 */
[----:B------:R-:W-:Y:S01]  /*4b10*/  ISETP.GT.AND P0, PT, R2, 0x3fe, PT ;  /* 0x000003fe0200780c */ /* 0x000fe20003f04270 */
[----:B------:R-:W-:Y:S01]  /*4b20*/  DMUL R6, |R12|, R6 ;  /* 0x000000060c067228 */ /* 0x000fe20000000200 */
[----:B------:R-:W-:Y:S01]  /*4b30*/  UMOV UR6, 0xb ;  /* 0x0000000b00067882 */ /* 0x000fe20000000000 */
[----:B------:R-:W-:Y:S01]  /*4b40*/  UMOV UR7, 0x3fe00000 ;  /* 0x3fe0000000077882 */ /* 0x000fe20000000000 */
[----:B------:R-:W-:-:S03]  /*4b50*/  IMAD.MOV.U32 R2, RZ, RZ, 0x1 ;  /* 0x00000001ff027424 */ /* 0x000fc600078e00ff */
[----:B------:R-:W0:Y:S01]  /*4b60*/  MUFU.RCP64H R3, R7 ;  /* 0x0000000700037308 */ /* 0x000e220000001800 */
[----:B------:R-:W-:Y:S01]  /*4b70*/  DFMA R22, R20, R22, UR6 ;  /* 0x0000000614167e2b */ /* 0x000fe20008000016 */
[----:B------:R-:W-:Y:S01]  /*4b80*/  UMOV UR6, 0x6f814637 ;  /* 0x6f81463700067882 */ /* 0x000fe20000000000 */
[----:B------:R-:W-:-:S03]  /*4b90*/  UMOV UR7, 0x3c9a6a0d ;  /* 0x3c9a6a0d00077882 */ /* 0x000fc60000000000 */
[C---:B------:R-:W-:Y:S01]  /*4ba0*/  @P0 VIADD R19, R24.reuse, 0x7fe ;  /* 0x000007fe18130836 */ /* 0x040fe20000000000 */
[----:B------:R-:W-:Y:S02]  /*4bb0*/  @!P0 LEA R24, R24, 0x3ff00000, 0x14 ;  /* 0x3ff0000018188811 */ /* 0x000fe400078ea0ff */
[----:B------:R-:W-:Y:S01]  /*4bc0*/  DFMA R22, R20, R22, 1 ;  /* 0x3ff000001416742b */ /* 0x000fe20000000016 */
[----:B------:R-:W-:-:S05]  /*4bd0*/  @P0 IMAD.SHL.U32 R14, R19, 0x80000, RZ ;  /* 0x00080000130e0824 */ /* 0x000fca00078e00ff */
[----:B------:R-:W-:Y:S01]  /*4be0*/  @P0 LOP3.LUT R15, R14, 0xfff00000, RZ, 0xc0, !PT ;  /* 0xfff000000e0f0812 */ /* 0x000fe200078ec0ff */
[----:B------:R-:W-:Y:S01]  /*4bf0*/  @P0 IMAD.MOV.U32 R14, RZ, RZ, RZ ;  /* 0x000000ffff0e0224 */ /* 0x000fe200078e00ff */
[----:B------:R-:W-:Y:S02]  /*4c00*/  DFMA R20, R20, R22, 1 ;  /* 0x3ff000001414742b */ /* 0x000fe40000000016 */
[----:B0-----:R-:W-:Y:S01]  /*4c10*/  DFMA R16, -R6, R2, 1 ;  /* 0x3ff000000610742b */ /* 0x001fe20000000102 */
[----:B------:R-:W-:-:S05]  /*4c20*/  @P0 IMAD R24, R19, 0x100000, -R15 ;  /* 0x0010000013180824 */ /* 0x000fca00078e0a0f */
[----:B------:R-:W-:Y:S02]  /*4c30*/  @P0 DMUL R20, R20, R14 ;  /* 0x0000000e14140228 */ /* 0x000fe40000000000 */
[----:B------:R-:W-:Y:S01]  /*4c40*/  DFMA R16, R16, R16, R16 ;  /* 0x000000101010722b */ /* 0x000fe20000000010 */
[----:B------:R-:W-:Y:S02]  /*4c50*/  IMAD.MOV.U32 R14, RZ, RZ, RZ ;  /* 0x000000ffff0e7224 */ /* 0x000fe400078e00ff */
[----:B------:R-:W-:-:S05]  /*4c60*/  IMAD.MOV.U32 R15, RZ, RZ, R24 ;  /* 0x000000ffff0f7224 */ /* 0x000fca00078e0018 */
[----:B------:R-:W-:Y:S02]  /*4c70*/  DFMA R16, R2, R16, R2 ;  /* 0x000000100210722b */ /* 0x000fe40000000002 */
[----:B------:R-:W-:-:S06]  /*4c80*/  DMUL R14, R14, R20 ;  /* 0x000000140e0e7228 */ /* 0x000fcc0000000000 */
[----:B------:R-:W-:Y:S02]  /*4c90*/  DFMA R18, -R6, R16, 1 ;  /* 0x3ff000000612742b */ /* 0x000fe40000000110 */
[----:B------:R-:W-:Y:S01]  /*4ca0*/  DMUL R2, R14, -UR6 ;  /* 0x800000060e027c28 */ /* 0x000fe20008000000 */
[----:B------:R-:W-:Y:S01]  /*4cb0*/  UMOV UR6, 0x1ff62706 ;  /* 0x1ff6270600067882 */ /* 0x000fe20000000000 */
[----:B------:R-:W-:-:S04]  /*4cc0*/  UMOV UR7, 0x3ff40d93 ;  /* 0x3ff40d9300077882 */ /* 0x000fc80000000000 */
[----:B------:R-:W-:Y:S02]  /*4cd0*/  DFMA R18, R16, R18, R16 ;  /* 0x000000121012722b */ /* 0x000fe40000000010 */
[----:B------:R-:W-:-:S08]  /*4ce0*/  DFMA R20, R14, UR6, R2 ;  /* 0x000000060e147c2b */ /* 0x000fd00008000002 */
[----:B------:R-:W-:Y:S02]  /*4cf0*/  DMUL R2, R20, R18 ;  /* 0x0000001214027228 */ /* 0x000fe40000000000 */
[----:B------:R-:W-:-:S06]  /*4d00*/  FSETP.GEU.AND P1, PT, |R21|, 6.5827683646048100446e-37, PT ;  /* 0x036000001500780b */ /* 0x000fcc0003f2e200 */
[----:B------:R-:W-:-:S08]  /*4d10*/  DFMA R14, -R6, R2, R20 ;  /* 0x00000002060e722b */ /* 0x000fd00000000114 */
[----:B------:R-:W-:-:S10]  /*4d20*/  DFMA R2, R18, R14, R2 ;  /* 0x0000000e1202722b */ /* 0x000fd40000000002 */
[----:B------:R-:W-:-:S05]  /*4d30*/  FFMA R14, RZ, R7, R3 ;  /* 0x00000007ff0e7223 */ /* 0x000fca0000000003 */
[----:B------:R-:W-:-:S13]  /*4d40*/  FSETP.GT.AND P0, PT, |R14|, 1.469367938527859385e-39, PT ;  /* 0x001000000e00780b */ /* 0x000fda0003f04200 */
[----:B------:R-:W-:Y:S05]  /*4d50*/  @P0 BRA P1, `(.L_x_28) ;  /* 0x00000000001c0947 */ /* 0x000fea0000800000 */
[----:B------:R-:W-:Y:S01]  /*4d60*/  IMAD.MOV.U32 R16, RZ, RZ, R20 ;  /* 0x000000ffff107224 */ /* 0x000fe200078e0014 */
[----:B------:R-:W-:Y:S01]  /*4d70*/  MOV R20, 0x4db0 ;  /* 0x00004db000147802 */ /* 0x000fe20000000f00 */
[----:B------:R-:W-:Y:S02]  /*4d80*/  IMAD.MOV.U32 R17, RZ, RZ, R21 ;  /* 0x000000ffff117224 */ /* 0x000fe400078e0015 */
[----:B------:R-:W-:-:S07]  /*4d90*/  IMAD.MOV.U32 R15, RZ, RZ, R7 ;  /* 0x000000ffff0f7224 */ /* 0x000fce00078e0007 */
[----:B------:R-:W-:Y:S05]  /*4da0*/  CALL.REL.NOINC `($__internal_1_$__cuda_sm20_div_rn_f64_full) ;  /* 0x0000003000947944 */ /* 0x000fea0003c00000 */
[----:B------:R-:W-:Y:S02]  /*4db0*/  IMAD.MOV.U32 R2, RZ, RZ, R24 ;  /* 0x000000ffff027224 */ /* 0x000fe400078e0018 */
[----:B------:R-:W-:-:S07]  /*4dc0*/  IMAD.MOV.U32 R3, RZ, RZ, R25 ;  /* 0x000000ffff037224 */ /* 0x000fce00078e0019 */
.L_x_28:
[----:B------:R-:W-:Y:S05]  /*4dd0*/  BSYNC.RECONVERGENT B2 ;  /* 0x0000000000027941 */ /* 0x000fea0003800200 */
.L_x_27:
        /* <DEDUP_REMOVED lines=11> */
.L_x_29:
[----:B------:R-:W-:Y:S01]  /*4e90*/  DMUL R6, R14, R2 ;  /* 0x000000020e067228 */ /* 0x000fe20000000000 */
[----:B------:R-:W-:-:S09]  /*4ea0*/  FSETP.GTU.AND P0, PT, R13, -3.529541015625, PT ;  /* 0xc061e4000d00780b */ /* 0x000fd20003f0c000 */
[----:B------:R-:W-:Y:S02]  /*4eb0*/  FSEL R6, R6, R2, !P0 ;  /* 0x0000000206067208 */ /* 0x000fe40004000000 */
[----:B------:R-:W-:-:S06]  /*4ec0*/  FSEL R7, R7, R3, !P0 ;  /* 0x0000000307077208 */ /* 0x000fcc0004000000 */
[----:B------:R-:W-:Y:S01]  /*4ed0*/  DMUL R6, R14, R6 ;  /* 0x000000060e067228 */ /* 0x000fe20000000000 */
[----:B------:R-:W-:Y:S10]  /*4ee0*/  BRA `(.L_x_20) ;  /* 0x0000000000207947 */ /* 0x000ff40003800000 */
.L_x_26:
        /* <DEDUP_REMOVED lines=8> */
.L_x_20:
[----:B------:R-:W-:Y:S05]  /*4f70*/  BSYNC.RECONVERGENT B1 ;  /* 0x0000000000017941 */ /* 0x000fea0003800200 */
.L_x_15:
[----:B------:R-:W0:Y:S01]  /*4f80*/  MUFU.RCP64H R3, R7 ;  /* 0x0000000700037308 */ /* 0x000e220000001800 */
[----:B------:R-:W-:Y:S01]  /*4f90*/  IMAD.MOV.U32 R2, RZ, RZ, 0x1 ;  /* 0x00000001ff027424 */ /* 0x000fe200078e00ff */
[----:B------:R-:W-:Y:S01]  /*4fa0*/  FSETP.GEU.AND P1, PT, |R5|, 6.5827683646048100446e-37, PT ;  /* 0x036000000500780b */ /* 0x000fe20003f2e200 */
[----:B------:R-:W-:Y:S04]  /*4fb0*/  BSSY.RECONVERGENT B1, `(.L_x_30) ;  /* 0x0000013000017945 */ /* 0x000fe80003800200 */
[----:B0-----:R-:W-:-:S08]  /*4fc0*/  DFMA R12, R2, -R6, 1 ;  /* 0x3ff00000020c742b */ /* 0x001fd00000000806 */
[----:B------:R-:W-:-:S08]  /*4fd0*/  DFMA R12, R12, R12, R12 ;  /* 0x0000000c0c0c722b */ /* 0x000fd0000000000c */
[----:B------:R-:W-:-:S08]  /*4fe0*/  DFMA R12, R2, R12, R2 ;  /* 0x0000000c020c722b */ /* 0x000fd00000000002 */
[----:B------:R-:W-:-:S08]  /*4ff0*/  DFMA R2, R12, -R6, 1 ;  /* 0x3ff000000c02742b */ /* 0x000fd00000000806 */
[----:B------:R-:W-:-:S08]  /*5000*/  DFMA R2, R12, R2, R12 ;  /* 0x000000020c02722b */ /* 0x000fd0000000000c */
[----:B------:R-:W-:-:S08]  /*5010*/  DMUL R12, R2, R4 ;  /* 0x00000004020c7228 */ /* 0x000fd00000000000 */
[----:B------:R-:W-:-:S08]  /*5020*/  DFMA R14, R12, -R6, R4 ;  /* 0x800000060c0e722b */ /* 0x000fd00000000004 */
        /* <DEDUP_REMOVED lines=11> */
.L_x_31:
[----:B------:R-:W-:Y:S05]  /*50e0*/  BSYNC.RECONVERGENT B1 ;  /* 0x0000000000017941 */ /* 0x000fea0003800200 */
.L_x_30:
[----:B------:R-:W-:Y:S01]  /*50f0*/  DADD R12, R8, 1 ;  /* 0x3ff00000080c7429 */ /* 0x000fe20000000000 */
[----:B------:R-:W-:Y:S07]  /*5100*/  BSSY.RECONVERGENT B1, `(.L_x_32) ;  /* 0x0000272000017945 */ /* 0x000fee0003800200 */
        /* <DEDUP_REMOVED lines=98> */
.L_x_36:
[----:B------:R-:W-:Y:S05]  /*5730*/  BSYNC.RECONVERGENT B2 ;  /* 0x0000000000027941 */ /* 0x000fea0003800200 */
.L_x_35:
[----:B------:R-:W-:Y:S05]  /*5740*/  BRA `(.L_x_37) ;  /* 0x0000002000347947 */ /* 0x000fea0003800000 */
.L_x_34:
        /* <DEDUP_REMOVED lines=12> */
[----:B------:R-:W-:Y:S02]  /*5810*/  @!P0 LEA.HI R26, R25, 0xffffffca, RZ, 0xc ;  /* 0xffffffca191a8811 */ /* 0x000fe400078f60ff */
[----:B------:R-:W-:Y:S02]  /*5820*/  MUFU.RCP64H R25, R13 ;  /* 0x0000000d00197308 */ /* 0x000fe40000001800 */
[----:B------:R-:W-:Y:S01]  /*5830*/  LOP3.LUT R4, R6, 0x800fffff, RZ, 0xc0, !PT ;  /* 0x800fffff06047812 */ /* 0x000fe200078ec0ff */
[----:B------:R-:W-:Y:S02]  /*5840*/  IMAD.MOV.U32 R6, RZ, RZ, R12 ;  /* 0x000000ffff067224 */ /* 0x000fe400078e000c */
[----:B------:R-:W-:Y:S01]  /*5850*/  @!P0 IMAD.MOV.U32 R6, RZ, RZ, R24 ;  /* 0x000000ffff068224 */ /* 0x000fe200078e0018 */
[----:B------:R-:W-:Y:S01]  /*5860*/  LOP3.LUT R7, R4, 0x3ff00000, RZ, 0xfc, !PT ;  /* 0x3ff0000004077812 */ /* 0x000fe200078efcff */
[----:B------:R-:W-:-:S03]  /*5870*/  IMAD.MOV.U32 R24, RZ, RZ, RZ ;  /* 0x000000ffff187224 */ /* 0x000fc600078e00ff */
        /* <DEDUP_REMOVED lines=156> */
.L_x_39:
[----:B------:R-:W-:Y:S05]  /*6240*/  BSYNC.RECONVERGENT B0 ;  /* 0x0000000000007941 */ /* 0x000fea0003800200 */
.L_x_38:
        /* <DEDUP_REMOVED lines=53> */
.L_x_33:
        /* <DEDUP_REMOVED lines=97> */
.L_x_42:
[----:B------:R-:W-:Y:S05]  /*6bb0*/  BSYNC.RECONVERGENT B0 ;  /* 0x0000000000007941 */ /* 0x000fea0003800200 */
.L_x_41:
[----:B------:R-:W-:Y:S05]  /*6bc0*/  BRA `(.L_x_37) ;  /* 0x0000000c00147947 */ /* 0x000fea0003800000 */
.L_x_40:
        /* <DEDUP_REMOVED lines=132> */
[----:B------:R-:W-:Y:S01]  /*7410*/  DFMA R18, R16, R18, UR6 ;  /* 0x0000000610127e2b */ /* 0x000fe20008000012 */
[----:B------:R-:W0:Y:S01]  /*7420*/  MUFU.RCP64H R5, R7 ;  /* 0x0000000700057308 */ /* 0x000e220000001800 */
[----:B------:R-:W-:Y:S01]  /*7430*/  UMOV UR6, 0x6f814637 ;  /* 0x6f81463700067882 */ /* 0x000fe20000000000 */
[----:B------:R-:W-:-:S03]  /*7440*/  UMOV UR7, 0x3c9a6a0d ;  /* 0x3c9a6a0d00077882 */ /* 0x000fc60000000000 */
[C---:B------:R-:W-:Y:S01]  /*7450*/  @P0 VIADD R21, R20.reuse, 0x7fe ;  /* 0x000007fe14150836 */ /* 0x040fe20000000000 */
[----:B------:R-:W-:Y:S01]  /*7460*/  @!P0 LEA R20, R20, 0x3ff00000, 0x14 ;  /* 0x3ff0000014148811 */ /* 0x000fe200078ea0ff */
[----:B------:R-:W-:Y:S02]  /*7470*/  DFMA R18, R16, R18, 1 ;  /* 0x3ff000001012742b */ /* 0x000fe40000000012 */
[----:B------:R-:W-:-:S05]  /*7480*/  @P0 IMAD.SHL.U32 R14, R21, 0x80000, RZ ;  /* 0x00080000150e0824 */ /* 0x000fca00078e00ff */
[----:B------:R-:W-:Y:S01]  /*7490*/  @P0 LOP3.LUT R15, R14, 0xfff00000, RZ, 0xc0, !PT ;  /* 0xfff000000e0f0812 */ /* 0x000fe200078ec0ff */
[----:B------:R-:W-:Y:S01]  /*74a0*/  DFMA R16, R16, R18, 1 ;  /* 0x3ff000001010742b */ /* 0x000fe20000000012 */
[----:B------:R-:W-:Y:S01]  /*74b0*/  @P0 IMAD.MOV.U32 R14, RZ, RZ, RZ ;  /* 0x000000ffff0e0224 */ /* 0x000fe200078e00ff */
[----:B0-----:R-:W-:Y:S02]  /*74c0*/  DFMA R18, -R6, R4, 1 ;  /* 0x3ff000000612742b */ /* 0x001fe40000000104 */
[----:B------:R-:W-:-:S04]  /*74d0*/  @P0 IMAD R20, R21, 0x100000, -R15 ;  /* 0x0010000015140824 */ /* 0x000fc800078e0a0f */
        /* <DEDUP_REMOVED lines=26> */
.L_x_45:
[----:B------:R-:W-:Y:S05]  /*7680*/  BSYNC.RECONVERGENT B2 ;  /* 0x0000000000027941 */ /* 0x000fea0003800200 */
.L_x_44:
        /* <DEDUP_REMOVED lines=11> */
.L_x_46:
[----:B------:R-:W-:Y:S01]  /*7740*/  DMUL R6, R14, R4 ;  /* 0x000000040e067228 */ /* 0x000fe20000000000 */
[----:B------:R-:W-:-:S09]  /*7750*/  FSETP.GTU.AND P0, PT, R13, -3.529541015625, PT ;  /* 0xc061e4000d00780b */ /* 0x000fd20003f0c000 */
[----:B------:R-:W-:Y:S02]  /*7760*/  FSEL R4, R6, R4, !P0 ;  /* 0x0000000406047208 */ /* 0x000fe40004000000 */
[----:B------:R-:W-:-:S06]  /*7770*/  FSEL R5, R7, R5, !P0 ;  /* 0x0000000507057208 */ /* 0x000fcc0004000000 */
[----:B------:R-:W-:Y:S01]  /*7780*/  DMUL R4, R14, R4 ;  /* 0x000000040e047228 */ /* 0x000fe20000000000 */
[----:B------:R-:W-:Y:S10]  /*7790*/  BRA `(.L_x_37) ;  /* 0x0000000000207947 */ /* 0x000ff40003800000 */
.L_x_43:
        /* <DEDUP_REMOVED lines=8> */
.L_x_37:
[----:B------:R-:W-:Y:S05]  /*7820*/  BSYNC.RECONVERGENT B1 ;  /* 0x0000000000017941 */ /* 0x000fea0003800200 */
.L_x_32:
[-C--:B------:R-:W-:Y:S01]  /*7830*/  DMUL R6, R4, R4.reuse ;  /* 0x0000000404067228 */ /* 0x080fe20000000000 */
[----:B------:R-:W-:Y:S01]  /*7840*/  FSETP.GEU.AND P1, PT, |R3|, 6.5827683646048100446e-37, PT ;  /* 0x036000000300780b */ /* 0x000fe20003f2e200 */
[----:B------:R-:W-:Y:S06]  /*7850*/  BSSY.RECONVERGENT B1, `(.L_x_47) ;  /* 0x0000016000017945 */ /* 0x000fec0003800200 */
[----:B------:R-:W-:Y:S01]  /*7860*/  DMUL R14, R6, R4 ;  /* 0x00000004060e7228 */ /* 0x000fe20000000000 */
[----:B------:R-:W-:-:S05]  /*7870*/  IMAD.MOV.U32 R4, RZ, RZ, 0x1 ;  /* 0x00000001ff047424 */ /* 0x000fca00078e00ff */
[----:B------:R-:W0:Y:S02]  /*7880*/  MUFU.RCP64H R5, R15 ;  /* 0x0000000f00057308 */ /* 0x000e240000001800 */
[----:B0-----:R-:W-:-:S08]  /*7890*/  DFMA R6, -R14, R4, 1 ;  /* 0x3ff000000e06742b */ /* 0x001fd00000000104 */
[----:B------:R-:W-:-:S08]  /*78a0*/  DFMA R6, R6, R6, R6 ;  /* 0x000000060606722b */ /* 0x000fd00000000006 */
[----:B------:R-:W-:-:S08]  /*78b0*/  DFMA R6, R4, R6, R4 ;  /* 0x000000060406722b */ /* 0x000fd00000000004 */
[----:B------:R-:W-:-:S08]  /*78c0*/  DFMA R4, -R14, R6, 1 ;  /* 0x3ff000000e04742b */ /* 0x000fd00000000106 */
        /* <DEDUP_REMOVED lines=14> */
.L_x_48:
[----:B------:R-:W-:Y:S05]  /*79b0*/  BSYNC.RECONVERGENT B1 ;  /* 0x0000000000017941 */ /* 0x000fea0003800200 */
.L_x_47:
[----:B------:R-:W-:Y:S01]  /*79c0*/  IMAD.MOV.U32 R2, RZ, RZ, 0x20000000 ;  /* 0x20000000ff027424 */ /* 0x000fe200078e00ff */
[----:B------:R-:W-:Y:S01]  /*79d0*/  UMOV UR6, 0xd3000000 ;  /* 0xd300000000067882 */ /* 0x000fe20000000000 */
[----:B------:R-:W-:Y:S01]  /*79e0*/  IMAD.MOV.U32 R3, RZ, RZ, 0x4169ec6e ;  /* 0x4169ec6eff037424 */ /* 0x000fe200078e00ff */
[----:B------:R-:W-:Y:S01]  /*79f0*/  UMOV UR7, 0x41c03f16 ;  /* 0x41c03f1600077882 */ /* 0x000fe20000000000 */
[----:B------:R-:W-:Y:S01]  /*7a00*/  BSSY.RECONVERGENT B0, `(.L_x_49) ;  /* 0x0000009000007945 */ /* 0x000fe20003800200 */
[----:B------:R-:W-:Y:S01]  /*7a10*/  IMAD.MOV.U32 R16, RZ, RZ, RZ ;  /* 0x000000ffff107224 */ /* 0x000fe200078e00ff */
[----:B------:R-:W-:Y:S01]  /*7a20*/  MOV R6, 0x7a90 ;  /* 0x00007a9000067802 */ /* 0x000fe20000000f00 */
[----:B------:R-:W-:Y:S01]  /*7a30*/  IMAD.MOV.U32 R7, RZ, RZ, 0x41238a80 ;  /* 0x41238a80ff077424 */ /* 0x000fe200078e00ff */
[----:B------:R-:W-:Y:S01]  /*7a40*/  DFMA R2, R8, UR6, R2 ;  /* 0x0000000608027c2b */ /* 0x000fe20008000002 */
[----:B------:R-:W-:Y:S02]  /*7a50*/  IMAD.MOV.U32 R34, RZ, RZ, R10 ;  /* 0x000000ffff227224 */ /* 0x000fe400078e000a */
[----:B------:R-:W-:-:S05]  /*7a60*/  IMAD.MOV.U32 R35, RZ, RZ, R11 ;  /* 0x000000ffff237224 */ /* 0x000fca00078e000b */
[----:B------:R-:W-:-:S11]  /*7a70*/  DMUL R2, R2, R4 ;  /* 0x0000000402027228 */ /* 0x000fd60000000000 */
[----:B------:R-:W-:Y:S05]  /*7a80*/  CALL.REL.NOINC `($compute_chudnovsky_terms_kernel$__internal_accurate_pow) ;  /* 0x0000000800c47944 */ /* 0x000fea0003c00000 */
[----:B------:R-:W-:Y:S05]  /*7a90*/  BSYNC.RECONVERGENT B0 ;  /* 0x0000000000007941 */ /* 0x000fea0003800200 */
.L_x_49:
[C---:B------:R-:W-:Y:S01]  /*7aa0*/  DADD R4, R10.reuse, 640320 ;  /* 0x41238a800a047429 */ /* 0x040fe20000000000 */
[----:B------:R-:W-:Y:S01]  /*7ab0*/  ISETP.GE.AND P0, PT, R11, RZ, PT ;  /* 0x000000ff0b00720c */ /* 0x000fe20003f06270 */
[C---:B------:R-:W-:Y:S01]  /*7ac0*/  DSETP.NEU.AND P1, PT, |R10|.reuse, +INF , PT ;  /* 0x7ff000000a00742a */ /* 0x040fe20003f2d200 */
[----:B------:R-:W-:Y:S01]  /*7ad0*/  BSSY.RECONVERGENT B1, `(.L_x_50) ;  /* 0x0000020000017945 */ /* 0x000fe20003800200 */
[----:B------:R-:W-:-:S06]  /*7ae0*/  DSETP.NEU.AND P2, PT, R10, RZ, PT ;  /* 0x000000ff0a00722a */ /* 0x000fcc0003f4d000 */
[----:B------:R-:W-:Y:S02]  /*7af0*/  LOP3.LUT R4, R5, 0x7ff00000, RZ, 0xc0, !PT ;  /* 0x7ff0000005047812 */ /* 0x000fe400078ec0ff */
[----:B------:R-:W-:Y:S02]  /*7b00*/  SEL R5, RZ, 0x7ff00000, !P0 ;  /* 0x7ff00000ff057807 */ /* 0x000fe40004000000 */
[----:B------:R-:W-:Y:S01]  /*7b10*/  ISETP.NE.AND P0, PT, R4, 0x7ff00000, PT ;  /* 0x7ff000000400780c */ /* 0x000fe20003f05270 */
[----:B------:R-:W-:-:S03]  /*7b20*/  IMAD.MOV.U32 R4, RZ, RZ, 0x1 ;  /* 0x00000001ff047424 */ /* 0x000fc600078e00ff */
[-C--:B------:R-:W-:Y:S02]  /*7b30*/  FSEL R6, R5, R15.reuse, !P0 ;  /* 0x0000000f05067208 */ /* 0x080fe40004000000 */
[----:B------:R-:W-:Y:S02]  /*7b40*/  FSEL R9, R14, RZ, P0 ;  /* 0x000000ff0e097208 */ /* 0x000fe40000000000 */
[----:B------:R-:W-:Y:S02]  /*7b50*/  FSEL R6, R6, R15, !P1 ;  /* 0x0000000f06067208 */ /* 0x000fe40004800000 */
[----:B------:R-:W-:Y:S02]  /*7b60*/  FSEL R14, R9, R14, !P1 ;  /* 0x0000000e090e7208 */ /* 0x000fe40004800000 */
[----:B------:R-:W-:Y:S02]  /*7b70*/  FSEL R7, R6, 1.875, P2 ;  /* 0x3ff0000006077808 */ /* 0x000fe40001000000 */
[----:B------:R-:W-:-:S02]  /*7b80*/  FSEL R6, R14, RZ, P2 ;  /* 0x000000ff0e067208 */ /* 0x000fc40001000000 */
[----:B------:R-:W0:Y:S01]  /*7b90*/  MUFU.RCP64H R5, R7 ;  /* 0x0000000700057308 */ /* 0x000e220000001800 */
[----:B------:R-:W-:-:S03]  /*7ba0*/  FSETP.GEU.AND P1, PT, |R3|, 6.5827683646048100446e-37, PT ;  /* 0x036000000300780b */ /* 0x000fc60003f2e200 */
        /* <DEDUP_REMOVED lines=18> */
.L_x_51:
[----:B------:R-:W-:Y:S05]  /*7cd0*/  BSYNC.RECONVERGENT B1 ;  /* 0x0000000000017941 */ /* 0x000fea0003800200 */
.L_x_50:
[----:B------:R-:W0:Y:S01]  /*7ce0*/  LDC.64 R6, c[0x0][0x380] ;  /* 0x0000e000ff067b82 */ /* 0x000e220000000a00 */
[----:B------:R-:W-:Y:S01]  /*7cf0*/  DADD R2, -RZ, -R4 ;  /* 0x00000000ff027229 */ /* 0x000fe20000000904 */
[----:B------:R-:W-:-:S04]  /*7d00*/  LOP3.LUT R8, R0, 0x1, RZ, 0xc0, !PT ;  /* 0x0000000100087812 */ /* 0x000fc800078ec0ff */
[----:B------:R-:W-:-:S05]  /*7d10*/  ISETP.NE.U32.AND P0, PT, R8, 0x1, PT ;  /* 0x000000010800780c */ /* 0x000fca0003f05070 */
[----:B------:R-:W-:Y:S02]  /*7d20*/  FSEL R4, R2, R4, !P0 ;  /* 0x0000000402047208 */ /* 0x000fe40004000000 */
[----:B------:R-:W-:Y:S01]  /*7d30*/  FSEL R5, R3, R5, !P0 ;  /* 0x0000000503057208 */ /* 0x000fe20004000000 */
[----:B0-----:R-:W-:-:S05]  /*7d40*/  IMAD.WIDE R2, R0, 0x8, R6 ;  /* 0x0000000800027825 */ /* 0x001fca00078e0206 */
[----:B------:R-:W-:Y:S01]  /*7d50*/  STG.E.64 desc[UR4][R2.64], R4 ;  /* 0x0000000402007986 */ /* 0x000fe2000c101b04 */
[----:B------:R-:W-:Y:S05]  /*7d60*/  EXIT ;  /* 0x000000000000794d */ /* 0x000fea0003800000 */
        .weak           $__internal_0_$__cuda_sm20_dblrcp_rn_slowpath_v3
        .type           $__internal_0_$__cuda_sm20_dblrcp_rn_slowpath_v3,@function
        .size           $__internal_0_$__cuda_sm20_dblrcp_rn_slowpath_v3,($__internal_1_$__cuda_sm20_div_rn_f64_full - $__internal_0_$__cuda_sm20_dblrcp_rn_slowpath_v3)
$__internal_0_$__cuda_sm20_dblrcp_rn_slowpath_v3:
[----:B------:R-:W-:Y:S01]  /*7d70*/  IMAD.MOV.U32 R12, RZ, RZ, R20 ;  /* 0x000000ffff0c7224 */ /* 0x000fe200078e0014 */
[----:B------:R-:W-:Y:S01]  /*7d80*/  BSSY.RECONVERGENT B2, `(.L_x_52) ;  /* 0x0000025000027945 */ /* 0x000fe20003800200 */
[----:B------:R-:W-:-:S06]  /*7d90*/  IMAD.MOV.U32 R13, RZ, RZ, R21 ;  /* 0x000000ffff0d7224 */ /* 0x000fcc00078e0015 */
[----:B------:R-:W-:-:S14]  /*7da0*/  DSETP.GTU.AND P0, PT, |R12|, +INF , PT ;  /* 0x7ff000000c00742a */ /* 0x000fdc0003f0c200 */
[----:B------:R-:W-:Y:S05]  /*7db0*/  @P0 BRA `(.L_x_53) ;  /* 0x00000000007c0947 */ /* 0x000fea0003800000 */
[----:B------:R-:W-:-:S05]  /*7dc0*/  LOP3.LUT R17, R21, 0x7fffffff, RZ, 0xc0, !PT ;  /* 0x7fffffff15117812 */ /* 0x000fca00078ec0ff */
[----:B------:R-:W-:-:S05]  /*7dd0*/  VIADD R7, R17, 0xffffffff ;  /* 0xffffffff11077836 */ /* 0x000fca0000000000 */
[----:B------:R-:W-:-:S13]  /*7de0*/  ISETP.GE.U32.AND P0, PT, R7, 0x7fefffff, PT ;  /* 0x7fefffff0700780c */ /* 0x000fda0003f06070 */
[----:B------:R-:W-:Y:S01]  /*7df0*/  @P0 LOP3.LUT R15, R13, 0x7ff00000, RZ, 0x3c, !PT ;  /* 0x7ff000000d0f0812 */ /* 0x000fe200078e3cff */
[----:B------:R-:W-:Y:S01]  /*7e00*/  @P0 IMAD.MOV.U32 R14, RZ, RZ, RZ ;  /* 0x000000ffff0e0224 */ /* 0x000fe200078e00ff */
[----:B------:R-:W-:Y:S06]  /*7e10*/  @P0 BRA `(.L_x_54) ;  /* 0x00000000006c0947 */ /* 0x000fec0003800000 */
[----:B------:R-:W-:-:S13]  /*7e20*/  ISETP.GE.U32.AND P0, PT, R17, 0x1000001, PT ;  /* 0x010000011100780c */ /* 0x000fda0003f06070 */
[----:B------:R-:W-:Y:S05]  /*7e30*/  @!P0 BRA `(.L_x_55) ;  /* 0x0000000000348947 */ /* 0x000fea0003800000 */
[----:B------:R-:W-:Y:S02]  /*7e40*/  VIADD R15, R13, 0xc0200000 ;  /* 0xc02000000d0f7836 */ /* 0x000fe40000000000 */
[----:B------:R-:W-:Y:S02]  /*7e50*/  IMAD.MOV.U32 R14, RZ, RZ, R12 ;  /* 0x000000ffff0e7224 */ /* 0x000fe400078e000c */
[----:B------:R-:W0:Y:S04]  /*7e60*/  MUFU.RCP64H R17, R15 ;  /* 0x0000000f00117308 */ /* 0x000e280000001800 */
[----:B0-----:R-:W-:-:S08]  /*7e70*/  DFMA R18, -R14, R16, 1 ;  /* 0x3ff000000e12742b */ /* 0x001fd00000000110 */
[----:B------:R-:W-:-:S08]  /*7e80*/  DFMA R18, R18, R18, R18 ;  /* 0x000000121212722b */ /* 0x000fd00000000012 */
[----:B------:R-:W-:-:S08]  /*7e90*/  DFMA R18, R16, R18, R16 ;  /* 0x000000121012722b */ /* 0x000fd00000000010 */
[----:B------:R-:W-:-:S08]  /*7ea0*/  DFMA R16, -R14, R18, 1 ;  /* 0x3ff000000e10742b */ /* 0x000fd00000000112 */
[----:B------:R-:W-:-:S08]  /*7eb0*/  DFMA R16, R18, R16, R18 ;  /* 0x000000101210722b */ /* 0x000fd00000000012 */
[----:B------:R-:W-:-:S08]  /*7ec0*/  DMUL R16, R16, 2.2250738585072013831e-308 ;  /* 0x0010000010107828 */ /* 0x000fd00000000000 */
[----:B------:R-:W-:-:S08]  /*7ed0*/  DFMA R12, -R12, R16, 1 ;  /* 0x3ff000000c0c742b */ /* 0x000fd00000000110 */
[----:B------:R-:W-:-:S08]  /*7ee0*/  DFMA R12, R12, R12, R12 ;  /* 0x0000000c0c0c722b */ /* 0x000fd0000000000c */
[----:B------:R-:W-:Y:S01]  /*7ef0*/  DFMA R14, R16, R12, R16 ;  /* 0x0000000c100e722b */ /* 0x000fe20000000010 */
[----:B------:R-:W-:Y:S10]  /*7f00*/  BRA `(.L_x_54) ;  /* 0x0000000000307947 */ /* 0x000ff40003800000 */
.L_x_55:
[----:B------:R-:W-:Y:S01]  /*7f10*/  DMUL R12, R12, 8.11296384146066816958e+31 ;  /* 0x469000000c0c7828 */ /* 0x000fe20000000000 */
[----:B------:R-:W-:-:S05]  /*7f20*/  IMAD.MOV.U32 R14, RZ, RZ, R16 ;  /* 0x000000ffff0e7224 */ /* 0x000fca00078e0010 */
[----:B------:R-:W0:Y:S02]  /*7f30*/  MUFU.RCP64H R15, R13 ;  /* 0x0000000d000f7308 */ /* 0x000e240000001800 */
[----:B0-----:R-:W-:-:S08]  /*7f40*/  DFMA R16, -R12, R14, 1 ;  /* 0x3ff000000c10742b */ /* 0x001fd0000000010e */
[----:B------:R-:W-:-:S08]  /*7f50*/  DFMA R16, R16, R16, R16 ;  /* 0x000000101010722b */ /* 0x000fd00000000010 */
[----:B------:R-:W-:-:S08]  /*7f60*/  DFMA R16, R14, R16, R14 ;  /* 0x000000100e10722b */ /* 0x000fd0000000000e */
[----:B------:R-:W-:-:S08]  /*7f70*/  DFMA R14, -R12, R16, 1 ;  /* 0x3ff000000c0e742b */ /* 0x000fd00000000110 */
[----:B------:R-:W-:-:S08]  /*7f80*/  DFMA R14, R16, R14, R16 ;  /* 0x0000000e100e722b */ /* 0x000fd00000000010 */
[----:B------:R-:W-:Y:S01]  /*7f90*/  DMUL R14, R14, 8.11296384146066816958e+31 ;  /* 0x469000000e0e7828 */ /* 0x000fe20000000000 */
[----:B------:R-:W-:Y:S10]  /*7fa0*/  BRA `(.L_x_54) ;  /* 0x0000000000087947 */ /* 0x000ff40003800000 */
.L_x_53:
[----:B------:R-:W-:Y:S01]  /*7fb0*/  LOP3.LUT R15, R13, 0x80000, RZ, 0xfc, !PT ;  /* 0x000800000d0f7812 */ /* 0x000fe200078efcff */
[----:B------:R-:W-:-:S07]  /*7fc0*/  IMAD.MOV.U32 R14, RZ, RZ, R12 ;  /* 0x000000ffff0e7224 */ /* 0x000fce00078e000c */
.L_x_54:
[----:B------:R-:W-:Y:S05]  /*7fd0*/  BSYNC.RECONVERGENT B2 ;  /* 0x0000000000027941 */ /* 0x000fea0003800200 */
.L_x_52:
[----:B------:R-:W-:-:S04]  /*7fe0*/  IMAD.MOV.U32 R7, RZ, RZ, 0x0 ;  /* 0x00000000ff077424 */ /* 0x000fc800078e00ff */
[----:B------:R-:W-:Y:S05]  /*7ff0*/  RET.REL.NODEC R6 `(compute_chudnovsky_terms_kernel) ;  /* 0xffffff8006007950 */ /* 0x000fea0003c3ffff */
        .weak           $__internal_1_$__cuda_sm20_div_rn_f64_full
        .type           $__internal_1_$__cuda_sm20_div_rn_f64_full,@function
        .size           $__internal_1_$__cuda_sm20_div_rn_f64_full,($compute_chudnovsky_terms_kernel$__internal_accurate_pow - $__internal_1_$__cuda_sm20_div_rn_f64_full)
$__internal_1_$__cuda_sm20_div_rn_f64_full:
[C---:B------:R-:W-:Y:S01]  /*8000*/  FSETP.GEU.AND P0, PT, |R15|.reuse, 1.469367938527859385e-39, PT ;  /* 0x001000000f00780b */ /* 0x040fe20003f0e200 */
[----:B------:R-:W-:Y:S01]  /*8010*/  IMAD.MOV.U32 R14, RZ, RZ, R6 ;  /* 0x000000ffff0e7224 */ /* 0x000fe200078e0006 */
[----:B------:R-:W-:Y:S01]  /*8020*/  LOP3.LUT R7, R15, 0x800fffff, RZ, 0xc0, !PT ;  /* 0x800fffff0f077812 */ /* 0x000fe200078ec0ff */
[----:B------:R-:W-:Y:S01]  /*8030*/  IMAD.MOV.U32 R24, RZ, RZ, 0x1 ;  /* 0x00000001ff187424 */ /* 0x000fe200078e00ff */
[----:B------:R-:W-:Y:S01]  /*8040*/  FSETP.GEU.AND P2, PT, |R17|, 1.469367938527859385e-39, PT ;  /* 0x001000001100780b */ /* 0x000fe20003f4e200 */
[----:B------:R-:W-:Y:S01]  /*8050*/  BSSY.RECONVERGENT B0, `(.L_x_56) ;  /* 0x0000052000007945 */ /* 0x000fe20003800200 */
[----:B------:R-:W-:Y:S02]  /*8060*/  LOP3.LUT R7, R7, 0x3ff00000, RZ, 0xfc, !PT ;  /* 0x3ff0000007077812 */ /* 0x000fe400078efcff */
[----:B------:R-:W-:Y:S02]  /*8070*/  LOP3.LUT R21, R17, 0x7ff00000, RZ, 0xc0, !PT ;  /* 0x7ff0000011157812 */ /* 0x000fe400078ec0ff */
[----:B------:R-:W-:-:S03]  /*8080*/  LOP3.LUT R30, R15, 0x7ff00000, RZ, 0xc0, !PT ;  /* 0x7ff000000f1e7812 */ /* 0x000fc600078ec0ff */
[----:B------:R-:W-:Y:S01]  /*8090*/  @!P0 DMUL R6, R14, 8.98846567431157953865e+307 ;  /* 0x7fe000000e068828 */ /* 0x000fe20000000000 */
[----:B------:R-:W-:-:S03]  /*80a0*/  ISETP.GE.U32.AND P1, PT, R21, R30, PT ;  /* 0x0000001e1500720c */ /* 0x000fc60003f26070 */
[----:B------:R-:W-:Y:S01]  /*80b0*/  @!P2 LOP3.LUT R22, R15, 0x7ff00000, RZ, 0xc0, !PT ;  /* 0x7ff000000f16a812 */ /* 0x000fe200078ec0ff */
[----:B------:R-:W-:Y:S01]  /*80c0*/  @!P2 IMAD.MOV.U32 R28, RZ, RZ, RZ ;  /* 0x000000ffff1ca224 */ /* 0x000fe200078e00ff */
[----:B------:R-:W0:Y:S02]  /*80d0*/  MUFU.RCP64H R25, R7 ;  /* 0x0000000700197308 */ /* 0x000e240000001800 */
[----:B------:R-:W-:Y:S01]  /*80e0*/  @!P2 ISETP.GE.U32.AND P3, PT, R21, R22, PT ;  /* 0x000000161500a20c */ /* 0x000fe20003f66070 */
[----:B------:R-:W-:Y:S01]  /*80f0*/  IMAD.MOV.U32 R22, RZ, RZ, 0x1ca00000 ;  /* 0x1ca00000ff167424 */ /* 0x000fe200078e00ff */
[----:B------:R-:W-:-:S04]  /*8100*/  @!P0 LOP3.LUT R30, R7, 0x7ff00000, RZ, 0xc0, !PT ;  /* 0x7ff00000071e8812 */ /* 0x000fc800078ec0ff */
[----:B------:R-:W-:Y:S01]  /*8110*/  @!P2 SEL R23, R22, 0x63400000, !P3 ;  /* 0x634000001617a807 */ /* 0x000fe20005800000 */
[----:B------:R-:W-:-:S03]  /*8120*/  VIADD R32, R30, 0xffffffff ;  /* 0xffffffff1e207836 */ /* 0x000fc60000000000 */
[----:B------:R-:W-:-:S04]  /*8130*/  @!P2 LOP3.LUT R23, R23, 0x80000000, R17, 0xf8, !PT ;  /* 0x800000001717a812 */ /* 0x000fc800078ef811 */
[----:B------:R-:W-:Y:S01]  /*8140*/  @!P2 LOP3.LUT R29, R23, 0x100000, RZ, 0xfc, !PT ;  /* 0x00100000171da812 */ /* 0x000fe200078efcff */
[----:B0-----:R-:W-:Y:S01]  /*8150*/  DFMA R18, R24, -R6, 1 ;  /* 0x3ff000001812742b */ /* 0x001fe20000000806 */
[----:B------:R-:W-:-:S07]  /*8160*/  IMAD.MOV.U32 R23, RZ, RZ, R21 ;  /* 0x000000ffff177224 */ /* 0x000fce00078e0015 */
[----:B------:R-:W-:-:S08]  /*8170*/  DFMA R18, R18, R18, R18 ;  /* 0x000000121212722b */ /* 0x000fd00000000012 */
[----:B------:R-:W-:Y:S01]  /*8180*/  DFMA R24, R24, R18, R24 ;  /* 0x000000121818722b */ /* 0x000fe20000000018 */
[----:B------:R-:W-:Y:S01]  /*8190*/  SEL R19, R22, 0x63400000, !P1 ;  /* 0x6340000016137807 */ /* 0x000fe20004800000 */
[----:B------:R-:W-:-:S03]  /*81a0*/  IMAD.MOV.U32 R18, RZ, RZ, R16 ;  /* 0x000000ffff127224 */ /* 0x000fc600078e0010 */
[----:B------:R-:W-:-:S03]  /*81b0*/  LOP3.LUT R19, R19, 0x800fffff, R17, 0xf8, !PT ;  /* 0x800fffff13137812 */ /* 0x000fc600078ef811 */
[----:B------:R-:W-:-:S03]  /*81c0*/  DFMA R26, R24, -R6, 1 ;  /* 0x3ff00000181a742b */ /* 0x000fc60000000806 */
[----:B------:R-:W-:-:S05]  /*81d0*/  @!P2 DFMA R18, R18, 2, -R28 ;  /* 0x400000001212a82b */ /* 0x000fca000000081c */
[----:B------:R-:W-:-:S05]  /*81e0*/  DFMA R26, R24, R26, R24 ;  /* 0x0000001a181a722b */ /* 0x000fca0000000018 */
[----:B------:R-:W-:-:S03]  /*81f0*/  @!P2 LOP3.LUT R23, R19, 0x7ff00000, RZ, 0xc0, !PT ;  /* 0x7ff000001317a812 */ /* 0x000fc600078ec0ff */
[----:B------:R-:W-:Y:S02]  /*8200*/  DMUL R24, R26, R18 ;  /* 0x000000121a187228 */ /* 0x000fe40000000000 */
[----:B------:R-:W-:-:S05]  /*8210*/  VIADD R31, R23, 0xffffffff ;  /* 0xffffffff171f7836 */ /* 0x000fca0000000000 */
[----:B------:R-:W-:Y:S01]  /*8220*/  ISETP.GT.U32.AND P0, PT, R31, 0x7feffffe, PT ;  /* 0x7feffffe1f00780c */ /* 0x000fe20003f04070 */
[----:B------:R-:W-:-:S03]  /*8230*/  DFMA R28, R24, -R6, R18 ;  /* 0x80000006181c722b */ /* 0x000fc60000000012 */
[----:B------:R-:W-:-:S05]  /*8240*/  ISETP.GT.U32.OR P0, PT, R32, 0x7feffffe, P0 ;  /* 0x7feffffe2000780c */ /* 0x000fca0000704470 */
[----:B------:R-:W-:-:S08]  /*8250*/  DFMA R28, R26, R28, R24 ;  /* 0x0000001c1a1c722b */ /* 0x000fd00000000018 */
[----:B------:R-:W-:Y:S05]  /*8260*/  @P0 BRA `(.L_x_57) ;  /* 0x00000000006c0947 */ /* 0x000fea0003800000 */
[----:B------:R-:W-:-:S04]  /*8270*/  LOP3.LUT R24, R15, 0x7ff00000, RZ, 0xc0, !PT ;  /* 0x7ff000000f187812 */ /* 0x000fc800078ec0ff */
[CC--:B------:R-:W-:Y:S02]  /*8280*/  VIADDMNMX R16, R21.reuse, -R24.reuse, 0xb9600000, !PT ;  /* 0xb960000015107446 */ /* 0x0c0fe40007800918 */
[----:B------:R-:W-:Y:S02]  /*8290*/  ISETP.GE.U32.AND P0, PT, R21, R24, PT ;  /* 0x000000181500720c */ /* 0x000fe40003f06070 */
[----:B------:R-:W-:Y:S02]  /*82a0*/  VIMNMX R16, PT, PT, R16, 0x46a00000, PT ;  /* 0x46a0000010107848 */ /* 0x000fe40003fe0100 */
[----:B------:R-:W-:Y:S01]  /*82b0*/  SEL R17, R22, 0x63400000, !P0 ;  /* 0x6340000016117807 */ /* 0x000fe20004000000 */
[----:B------:R-:W-:-:S04]  /*82c0*/  IMAD.MOV.U32 R22, RZ, RZ, RZ ;  /* 0x000000ffff167224 */ /* 0x000fc800078e00ff */
[----:B------:R-:W-:-:S04]  /*82d0*/  IMAD.IADD R16, R16, 0x1, -R17 ;  /* 0x0000000110107824 */ /* 0x000fc800078e0a11 */
[----:B------:R-:W-:-:S06]  /*82e0*/  VIADD R23, R16, 0x7fe00000 ;  /* 0x7fe0000010177836 */ /* 0x000fcc0000000000 */
[----:B------:R-:W-:-:S10]  /*82f0*/  DMUL R24, R28, R22 ;  /* 0x000000161c187228 */ /* 0x000fd40000000000 */
[----:B------:R-:W-:-:S13]  /*8300*/  FSETP.GTU.AND P0, PT, |R25|, 1.469367938527859385e-39, PT ;  /* 0x001000001900780b */ /* 0x000fda0003f0c200 */
[----:B------:R-:W-:Y:S05]  /*8310*/  @P0 BRA `(.L_x_58) ;  /* 0x0000000000940947 */ /* 0x000fea0003800000 */
[----:B------:R-:W-:Y:S01]  /*8320*/  DFMA R6, R28, -R6, R18 ;  /* 0x800000061c06722b */ /* 0x000fe20000000012 */
[----:B------:R-:W-:-:S09]  /*8330*/  IMAD.MOV.U32 R22, RZ, RZ, RZ ;  /* 0x000000ffff167224 */ /* 0x000fd200078e00ff */
[C---:B------:R-:W-:Y:S02]  /*8340*/  FSETP.NEU.AND P0, PT, R7.reuse, RZ, PT ;  /* 0x000000ff0700720b */ /* 0x040fe40003f0d000 */
[----:B------:R-:W-:-:S04]  /*8350*/  LOP3.LUT R15, R7, 0x80000000, R15, 0x48, !PT ;  /* 0x80000000070f7812 */ /* 0x000fc800078e480f */
[----:B------:R-:W-:-:S07]  /*8360*/  LOP3.LUT R23, R15, R23, RZ, 0xfc, !PT ;  /* 0x000000170f177212 */ /* 0x000fce00078efcff */
[----:B------:R-:W-:Y:S05]  /*8370*/  @!P0 BRA `(.L_x_58) ;  /* 0x00000000007c8947 */ /* 0x000fea0003800000 */
[----:B------:R-:W-:Y:S01]  /*8380*/  IMAD.MOV R7, RZ, RZ, -R16 ;  /* 0x000000ffff077224 */ /* 0x000fe200078e0a10 */
[----:B------:R-:W-:Y:S01]  /*8390*/  DMUL.RP R22, R28, R22 ;  /* 0x000000161c167228 */ /* 0x000fe20000008000 */
[----:B------:R-:W-:-:S06]  /*83a0*/  IMAD.MOV.U32 R6, RZ, RZ, RZ ;  /* 0x000000ffff067224 */ /* 0x000fcc00078e00ff */
[----:B------:R-:W-:-:S03]  /*83b0*/  DFMA R6, R24, -R6, R28 ;  /* 0x800000061806722b */ /* 0x000fc6000000001c */
[----:B------:R-:W-:-:S03]  /*83c0*/  LOP3.LUT R15, R23, R15, RZ, 0x3c, !PT ;  /* 0x0000000f170f7212 */ /* 0x000fc600078e3cff */
[----:B------:R-:W-:-:S04]  /*83d0*/  IADD3 R6, PT, PT, -R16, -0x43300000, RZ ;  /* 0xbcd0000010067810 */ /* 0x000fc80007ffe1ff */
[----:B------:R-:W-:-:S04]  /*83e0*/  FSETP.NEU.AND P0, PT, |R7|, R6, PT ;  /* 0x000000060700720b */ /* 0x000fc80003f0d200 */
[----:B------:R-:W-:Y:S02]  /*83f0*/  FSEL R24, R22, R24, !P0 ;  /* 0x0000001816187208 */ /* 0x000fe40004000000 */
[----:B------:R-:W-:Y:S01]  /*8400*/  FSEL R25, R15, R25, !P0 ;  /* 0x000000190f197208 */ /* 0x000fe20004000000 */
[----:B------:R-:W-:Y:S06]  /*8410*/  BRA `(.L_x_58) ;  /* 0x0000000000547947 */ /* 0x000fec0003800000 */
.L_x_57:
[----:B------:R-:W-:-:S14]  /*8420*/  DSETP.NAN.AND P0, PT, R16, R16, PT ;  /* 0x000000101000722a */ /* 0x000fdc0003f08000 */
[----:B------:R-:W-:Y:S05]  /*8430*/  @P0 BRA `(.L_x_59) ;  /* 0x0000000000440947 */ /* 0x000fea0003800000 */
[----:B------:R-:W-:-:S14]  /*8440*/  DSETP.NAN.AND P0, PT, R14, R14, PT ;  /* 0x0000000e0e00722a */ /* 0x000fdc0003f08000 */
[----:B------:R-:W-:Y:S05]  /*8450*/  @P0 BRA `(.L_x_60) ;  /* 0x0000000000300947 */ /* 0x000fea0003800000 */
[----:B------:R-:W-:Y:S01]  /*8460*/  ISETP.NE.AND P0, PT, R23, R30, PT ;  /* 0x0000001e1700720c */ /* 0x000fe20003f05270 */
[----:B------:R-:W-:Y:S02]  /*8470*/  IMAD.MOV.U32 R24, RZ, RZ, 0x0 ;  /* 0x00000000ff187424 */ /* 0x000fe400078e00ff */
[----:B------:R-:W-:-:S10]  /*8480*/  IMAD.MOV.U32 R25, RZ, RZ, -0x80000 ;  /* 0xfff80000ff197424 */ /* 0x000fd400078e00ff */
[----:B------:R-:W-:Y:S05]  /*8490*/  @!P0 BRA `(.L_x_58) ;  /* 0x0000000000348947 */ /* 0x000fea0003800000 */
[----:B------:R-:W-:Y:S02]  /*84a0*/  ISETP.NE.AND P0, PT, R23, 0x7ff00000, PT ;  /* 0x7ff000001700780c */ /* 0x000fe40003f05270 */
[----:B------:R-:W-:Y:S02]  /*84b0*/  LOP3.LUT R25, R17, 0x80000000, R15, 0x48, !PT ;  /* 0x8000000011197812 */ /* 0x000fe400078e480f */
[----:B------:R-:W-:-:S13]  /*84c0*/  ISETP.EQ.OR P0, PT, R30, RZ, !P0 ;  /* 0x000000ff1e00720c */ /* 0x000fda0004702670 */
[----:B------:R-:W-:Y:S01]  /*84d0*/  @P0 LOP3.LUT R6, R25, 0x7ff00000, RZ, 0xfc, !PT ;  /* 0x7ff0000019060812 */ /* 0x000fe200078efcff */
[----:B------:R-:W-:Y:S02]  /*84e0*/  @!P0 IMAD.MOV.U32 R24, RZ, RZ, RZ ;  /* 0x000000ffff188224 */ /* 0x000fe400078e00ff */
[----:B------:R-:W-:Y:S02]  /*84f0*/  @P0 IMAD.MOV.U32 R24, RZ, RZ, RZ ;  /* 0x000000ffff180224 */ /* 0x000fe400078e00ff */
[----:B------:R-:W-:Y:S01]  /*8500*/  @P0 IMAD.MOV.U32 R25, RZ, RZ, R6 ;  /* 0x000000ffff190224 */ /* 0x000fe200078e0006 */
[----:B------:R-:W-:Y:S06]  /*8510*/  BRA `(.L_x_58) ;  /* 0x0000000000147947 */ /* 0x000fec0003800000 */
.L_x_60:
[----:B------:R-:W-:Y:S01]  /*8520*/  LOP3.LUT R25, R15, 0x80000, RZ, 0xfc, !PT ;  /* 0x000800000f197812 */ /* 0x000fe200078efcff */
[----:B------:R-:W-:Y:S01]  /*8530*/  IMAD.MOV.U32 R24, RZ, RZ, R14 ;  /* 0x000000ffff187224 */ /* 0x000fe200078e000e */
[----:B------:R-:W-:Y:S06]  /*8540*/  BRA `(.L_x_58) ;  /* 0x0000000000087947 */ /* 0x000fec0003800000 */
.L_x_59:
[----:B------:R-:W-:Y:S01]  /*8550*/  LOP3.LUT R25, R17, 0x80000, RZ, 0xfc, !PT ;  /* 0x0008000011197812 */ /* 0x000fe200078efcff */
[----:B------:R-:W-:-:S07]  /*8560*/  IMAD.MOV.U32 R24, RZ, RZ, R16 ;  /* 0x000000ffff187224 */ /* 0x000fce00078e0010 */
.L_x_58:
[----:B------:R-:W-:Y:S05]  /*8570*/  BSYNC.RECONVERGENT B0 ;  /* 0x0000000000007941 */ /* 0x000fea0003800200 */
.L_x_56:
[----:B------:R-:W-:-:S04]  /*8580*/  IMAD.MOV.U32 R21, RZ, RZ, 0x0 ;  /* 0x00000000ff157424 */ /* 0x000fc800078e00ff */
[----:B------:R-:W-:Y:S05]  /*8590*/  RET.REL.NODEC R20 `(compute_chudnovsky_terms_kernel) ;  /* 0xffffff7814987950 */ /* 0x000fea0003c3ffff */
        .type           $compute_chudnovsky_terms_kernel$__internal_accurate_pow,@function
        .size           $compute_chudnovsky_terms_kernel$__internal_accurate_pow,(.L_x_65 - $compute_chudnovsky_terms_kernel$__internal_accurate_pow)
$compute_chudnovsky_terms_kernel$__internal_accurate_pow:
[----:B------:R-:W-:Y:S01]  /*85a0*/  ISETP.GT.U32.AND P0, PT, R7, 0xfffff, PT ;  /* 0x000fffff0700780c */ /* 0x000fe20003f04070 */
[--C-:B------:R-:W-:Y:S01]  /*85b0*/  IMAD.MOV.U32 R17, RZ, RZ, R7.reuse ;  /* 0x000000ffff117224 */ /* 0x100fe200078e0007 */
[----:B------:R-:W-:Y:S01]  /*85c0*/  UMOV UR6, 0x7d2cafe2 ;  /* 0x7d2cafe200067882 */ /* 0x000fe20000000000 */
[----:B------:R-:W-:Y:S01]  /*85d0*/  IMAD.MOV.U32 R18, RZ, RZ, 0x41ad3b5a ;  /* 0x41ad3b5aff127424 */ /* 0x000fe200078e00ff */
[----:B------:R-:W-:Y:S01]  /*85e0*/  UMOV UR7, 0x3eb0f5ff ;  /* 0x3eb0f5ff00077882 */ /* 0x000fe20000000000 */
[----:B------:R-:W-:Y:S01]  /*85f0*/  IMAD.MOV.U32 R19, RZ, RZ, 0x3ed0f5d2 ;  /* 0x3ed0f5d2ff137424 */ /* 0x000fe200078e00ff */
[----:B------:R-:W-:Y:S01]  /*8600*/  SHF.R.U32.HI R7, RZ, 0x14, R7 ;  /* 0x00000014ff077819 */ /* 0x000fe20000011607 */
[----:B------:R-:W-:Y:S01]  /*8610*/  UMOV UR8, 0x3b39803f ;  /* 0x3b39803f00087882 */ /* 0x000fe20000000000 */
[----:B------:R-:W-:-:S05]  /*8620*/  UMOV UR9, 0x3c7abc9e ;  /* 0x3c7abc9e00097882 */ /* 0x000fca0000000000 */
[----:B------:R-:W-:-:S10]  /*8630*/  @!P0 DMUL R14, R16, 1.80143985094819840000e+16 ;  /* 0x43500000100e8828 */ /* 0x000fd40000000000 */
[----:B------:R-:W-:Y:S01]  /*8640*/  @!P0 IMAD.MOV.U32 R17, RZ, RZ, R15 ;  /* 0x000000ffff118224 */ /* 0x000fe200078e000f */
[----:B------:R-:W-:Y:S01]  /*8650*/  @!P0 LEA.HI R7, R15, 0xffffffca, RZ, 0xc ;  /* 0xffffffca0f078811 */ /* 0x000fe200078f60ff */
[----:B------:R-:W-:Y:S02]  /*8660*/  @!P0 IMAD.MOV.U32 R16, RZ, RZ, R14 ;  /* 0x000000ffff108224 */ /* 0x000fe400078e000e */
[----:B------:R-:W-:Y:S01]  /*8670*/  IMAD.MOV.U32 R15, RZ, RZ, 0x43300000 ;  /* 0x43300000ff0f7424 */ /* 0x000fe200078e00ff */
[----:B------:R-:W-:Y:S01]  /*8680*/  LOP3.LUT R17, R17, 0x800fffff, RZ, 0xc0, !PT ;  /* 0x800fffff11117812 */ /* 0x000fe200078ec0ff */
[----:B------:R-:W-:Y:S02]  /*8690*/  IMAD.MOV.U32 R20, RZ, RZ, R16 ;  /* 0x000000ffff147224 */ /* 0x000fe400078e0010 */
[----:B------:R-:W-:Y:S01]  /*86a0*/  IMAD.MOV.U32 R16, RZ, RZ, RZ ;  /* 0x000000ffff107224 */ /* 0x000fe200078e00ff */
[----:B------:R-:W-:Y:S01]  /*86b0*/  LOP3.LUT R21, R17, 0x3ff00000, RZ, 0xfc, !PT ;  /* 0x3ff0000011157812 */ /* 0x000fe200078efcff */
[----:B------:R-:W-:-:S03]  /*86c0*/  VIADD R14, R7, 0xfffffc01 ;  /* 0xfffffc01070e7836 */ /* 0x000fc60000000000 */
[----:B------:R-:W-:-:S13]  /*86d0*/  ISETP.GE.U32.AND P1, PT, R21, 0x3ff6a09f, PT ;  /* 0x3ff6a09f1500780c */ /* 0x000fda0003f26070 */
[----:B------:R-:W-:Y:S02]  /*86e0*/  @P1 VIADD R17, R21, 0xfff00000 ;  /* 0xfff0000015111836 */ /* 0x000fe40000000000 */
[----:B------:R-:W-:Y:S02]  /*86f0*/  @P1 VIADD R14, R7, 0xfffffc02 ;  /* 0xfffffc02070e1836 */ /* 0x000fe40000000000 */
[----:B------:R-:W-:Y:S02]  /*8700*/  @P1 IMAD.MOV.U32 R21, RZ, RZ, R17 ;  /* 0x000000ffff151224 */ /* 0x000fe400078e0011 */
[----:B------:R-:W-:Y:S01]  /*8710*/  IMAD.SHL.U32 R7, R35, 0x2, RZ ;  /* 0x0000000223077824 */ /* 0x000fe200078e00ff */
[----:B------:R-:W-:-:S03]  /*8720*/  LOP3.LUT R14, R14, 0x80000000, RZ, 0x3c, !PT ;  /* 0x800000000e0e7812 */ /* 0x000fc600078e3cff */
[C---:B------:R-:W-:Y:S01]  /*8730*/  DADD R22, R20.reuse, 1 ;  /* 0x3ff0000014167429 */ /* 0x040fe20000000000 */
[----:B------:R-:W-:Y:S01]  /*8740*/  ISETP.GT.U32.AND P0, PT, R7, -0x2000001, PT ;  /* 0xfdffffff0700780c */ /* 0x000fe20003f04070 */
[----:B------:R-:W-:-:S04]  /*8750*/  DADD R20, R20, -1 ;  /* 0xbff0000014147429 */ /* 0x000fc80000000000 */
[----:B------:R-:W0:Y:S02]  /*8760*/  MUFU.RCP64H R17, R23 ;  /* 0x0000001700117308 */ /* 0x000e240000001800 */
[----:B0-----:R-:W-:-:S08]  /*8770*/  DFMA R30, -R22, R16, 1 ;  /* 0x3ff00000161e742b */ /* 0x001fd00000000110 */
[----:B------:R-:W-:-:S08]  /*8780*/  DFMA R30, R30, R30, R30 ;  /* 0x0000001e1e1e722b */ /* 0x000fd0000000001e */
[----:B------:R-:W-:-:S08]  /*8790*/  DFMA R30, R16, R30, R16 ;  /* 0x0000001e101e722b */ /* 0x000fd00000000010 */
[----:B------:R-:W-:-:S08]  /*87a0*/  DMUL R16, R20, R30 ;  /* 0x0000001e14107228 */ /* 0x000fd00000000000 */
[----:B------:R-:W-:-:S08]  /*87b0*/  DFMA R16, R20, R30, R16 ;  /* 0x0000001e1410722b */ /* 0x000fd00000000010 */
[----:B------:R-:W-:Y:S02]  /*87c0*/  DMUL R28, R16, R16 ;  /* 0x00000010101c7228 */ /* 0x000fe40000000000 */
[----:B------:R-:W-:-:S06]  /*87d0*/  DADD R22, R20, -R16 ;  /* 0x0000000014167229 */ /* 0x000fcc0000000810 */
[----:B------:R-:W-:Y:S01]  /*87e0*/  DFMA R18, R28, UR6, R18 ;  /* 0x000000061c127c2b */ /* 0x000fe20008000012 */
[----:B------:R-:W-:Y:S01]  /*87f0*/  UMOV UR6, 0x75488a3f ;  /* 0x75488a3f00067882 */ /* 0x000fe20000000000 */
[----:B------:R-:W-:Y:S01]  /*8800*/  UMOV UR7, 0x3ef3b20a ;  /* 0x3ef3b20a00077882 */ /* 0x000fe20000000000 */
[----:B------:R-:W-:-:S05]  /*8810*/  DADD R22, R22, R22 ;  /* 0x0000000016167229 */ /* 0x000fca0000000016 */
[----:B------:R-:W-:Y:S01]  /*8820*/  DFMA R26, R28, R18, UR6 ;  /* 0x000000061c1a7e2b */ /* 0x000fe20008000012 */
[----:B------:R-:W-:Y:S01]  /*8830*/  UMOV UR6, 0xe4faecd5 ;  /* 0xe4faecd500067882 */ /* 0x000fe20000000000 */
[----:B------:R-:W-:Y:S01]  /*8840*/  UMOV UR7, 0x3f1745cd ;  /* 0x3f1745cd00077882 */ /* 0x000fe20000000000 */
[-C--:B------:R-:W-:Y:S02]  /*8850*/  DFMA R22, R20, -R16.reuse, R22 ;  /* 0x800000101416722b */ /* 0x080fe40000000016 */
[----:B------:R-:W-:-:S03]  /*8860*/  DMUL R20, R16, R16 ;  /* 0x0000001010147228 */ /* 0x000fc60000000000 */
[----:B------:R-:W-:Y:S01]  /*8870*/  DFMA R26, R28, R26, UR6 ;  /* 0x000000061c1a7e2b */ /* 0x000fe2000800001a */
[----:B------:R-:W-:Y:S01]  /*8880*/  UMOV UR6, 0x258a578b ;  /* 0x258a578b00067882 */ /* 0x000fe20000000000 */
[----:B------:R-:W-:Y:S01]  /*8890*/  UMOV UR7, 0x3f3c71c7 ;  /* 0x3f3c71c700077882 */ /* 0x000fe20000000000 */
[----:B------:R-:W-:-:S05]  /*88a0*/  DMUL R22, R30, R22 ;  /* 0x000000161e167228 */ /* 0x000fca0000000000 */
[----:B------:R-:W-:Y:S01]  /*88b0*/  DFMA R26, R28, R26, UR6 ;  /* 0x000000061c1a7e2b */ /* 0x000fe2000800001a */
[----:B------:R-:W-:Y:S01]  /*88c0*/  UMOV UR6, 0x9242b910 ;  /* 0x9242b91000067882 */ /* 0x000fe20000000000 */
[----:B------:R-:W-:-:S03]  /*88d0*/  UMOV UR7, 0x3f624924 ;  /* 0x3f62492400077882 */ /* 0x000fc60000000000 */
[----:B------:R-:W-:Y:S02]  /*88e0*/  VIADD R33, R23, 0x100000 ;  /* 0x0010000017217836 */ /* 0x000fe40000000000 */
[----:B------:R-:W-:Y:S01]  /*88f0*/  IMAD.MOV.U32 R32, RZ, RZ, R22 ;  /* 0x000000ffff207224 */ /* 0x000fe200078e0016 */
[----:B------:R-:W-:Y:S01]  /*8900*/  DFMA R26, R28, R26, UR6 ;  /* 0x000000061c1a7e2b */ /* 0x000fe2000800001a */
[----:B------:R-:W-:Y:S01]  /*8910*/  UMOV UR6, 0x99999dfb ;  /* 0x99999dfb00067882 */ /* 0x000fe20000000000 */
[----:B------:R-:W-:-:S06]  /*8920*/  UMOV UR7, 0x3f899999 ;  /* 0x3f89999900077882 */ /* 0x000fcc0000000000 */
[----:B------:R-:W-:Y:S01]  /*8930*/  DFMA R26, R28, R26, UR6 ;  /* 0x000000061c1a7e2b */ /* 0x000fe2000800001a */
[----:B------:R-:W-:Y:S01]  /*8940*/  UMOV UR6, 0x55555555 ;  /* 0x5555555500067882 */ /* 0x000fe20000000000 */
[----:B------:R-:W-:-:S06]  /*8950*/  UMOV UR7, 0x3fb55555 ;  /* 0x3fb5555500077882 */ /* 0x000fcc0000000000 */
[----:B------:R-:W-:-:S08]  /*8960*/  DFMA R18, R28, R26, UR6 ;  /* 0x000000061c127e2b */ /* 0x000fd0000800001a */
[----:B------:R-:W-:Y:S01]  /*8970*/  DADD R24, -R18, UR6 ;  /* 0x0000000612187e29 */ /* 0x000fe20008000100 */
[----:B------:R-:W-:Y:S01]  /*8980*/  UMOV UR6, 0xb9e7b0 ;  /* 0x00b9e7b000067882 */ /* 0x000fe20000000000 */
[----:B------:R-:W-:-:S06]  /*8990*/  UMOV UR7, 0x3c46a4cb ;  /* 0x3c46a4cb00077882 */ /* 0x000fcc0000000000 */
[----:B------:R-:W-:Y:S02]  /*89a0*/  DFMA R28, R28, R26, R24 ;  /* 0x0000001a1c1c722b */ /* 0x000fe40000000018 */
[C---:B------:R-:W-:Y:S02]  /*89b0*/  DMUL R24, R16.reuse, R20 ;  /* 0x0000001410187228 */ /* 0x040fe40000000000 */
[----:B------:R-:W-:-:S04]  /*89c0*/  DFMA R26, R16, R16, -R20 ;  /* 0x00000010101a722b */ /* 0x000fc80000000814 */
[----:B------:R-:W-:Y:S01]  /*89d0*/  DADD R28, R28, -UR6 ;  /* 0x800000061c1c7e29 */ /* 0x000fe20008000000 */
[----:B------:R-:W-:Y:S01]  /*89e0*/  UMOV UR6, 0x80000000 ;  /* 0x8000000000067882 */ /* 0x000fe20000000000 */
[C---:B------:R-:W-:Y:S01]  /*89f0*/  DFMA R30, R16.reuse, R20, -R24 ;  /* 0x00000014101e722b */ /* 0x040fe20000000818 */
[----:B------:R-:W-:Y:S01]  /*8a00*/  UMOV UR7, 0x43300000 ;  /* 0x4330000000077882 */ /* 0x000fe20000000000 */
[----:B------:R-:W-:Y:S02]  /*8a10*/  DFMA R26, R16, R32, R26 ;  /* 0x00000020101a722b */ /* 0x000fe4000000001a */
[----:B------:R-:W-:Y:S01]  /*8a20*/  DADD R14, R14, -UR6 ;  /* 0x800000060e0e7e29 */ /* 0x000fe20008000000 */
[----:B------:R-:W-:Y:S01]  /*8a30*/  UMOV UR6, 0xfefa39ef ;  /* 0xfefa39ef00067882 */ /* 0x000fe20000000000 */
[----:B------:R-:W-:Y:S02]  /*8a40*/  UMOV UR7, 0x3fe62e42 ;  /* 0x3fe62e4200077882 */ /* 0x000fe40000000000 */
[----:B------:R-:W-:-:S02]  /*8a50*/  DFMA R30, R22, R20, R30 ;  /* 0x00000014161e722b */ /* 0x000fc4000000001e */
[----:B------:R-:W-:-:S06]  /*8a60*/  DADD R20, R18, R28 ;  /* 0x0000000012147229 */ /* 0x000fcc000000001c */
[----:B------:R-:W-:Y:S02]  /*8a70*/  DFMA R30, R16, R26, R30 ;  /* 0x0000001a101e722b */ /* 0x000fe4000000001e */
        /* <DEDUP_REMOVED lines=11> */
[----:B------:R-:W-:-:S08]  /*8b30*/  DADD R16, R20, R16 ;  /* 0x0000000014107229 */ /* 0x000fd00000000010 */
[----:B------:R-:W-:-:S08]  /*8b40*/  DADD R16, R26, R16 ;  /* 0x000000001a107229 */ /* 0x000fd00000000010 */
[----:B------:R-:W-:-:S08]  /*8b50*/  DADD R22, R22, R16 ;  /* 0x0000000016167229 */ /* 0x000fd00000000010 */
[----:B------:R-:W-:-:S08]  /*8b60*/  DADD R20, R18, R22 ;  /* 0x0000000012147229 */ /* 0x000fd00000000016 */
[--C-:B------:R-:W-:Y:S02]  /*8b70*/  DFMA R16, R14, UR6, R20.reuse ;  /* 0x000000060e107c2b */ /* 0x100fe40008000014 */
[----:B------:R-:W-:-:S06]  /*8b80*/  DADD R24, R18, -R20 ;  /* 0x0000000012187229 */ /* 0x000fcc0000000814 */
[----:B------:R-:W-:Y:S02]  /*8b90*/  DFMA R18, R14, -UR6, R16 ;  /* 0x800000060e127c2b */ /* 0x000fe40008000010 */
[----:B------:R-:W-:-:S06]  /*8ba0*/  DADD R24, R22, R24 ;  /* 0x0000000016187229 */ /* 0x000fcc0000000018 */
[----:B------:R-:W-:-:S08]  /*8bb0*/  DADD R18, -R20, R18 ;  /* 0x0000000014127229 */ /* 0x000fd00000000112 */
[----:B------:R-:W-:-:S08]  /*8bc0*/  DADD R18, R24, -R18 ;  /* 0x0000000018127229 */ /* 0x000fd00000000812 */
[----:B------:R-:W-:Y:S01]  /*8bd0*/  DFMA R14, R14, UR8, R18 ;  /* 0x000000080e0e7c2b */ /* 0x000fe20008000012 */
[----:B------:R-:W-:Y:S01]  /*8be0*/  LOP3.LUT R19, R35, 0xff0fffff, RZ, 0xc0, !PT ;  /* 0xff0fffff23137812 */ /* 0x000fe200078ec0ff */
[----:B------:R-:W-:-:S03]  /*8bf0*/  IMAD.MOV.U32 R18, RZ, RZ, R34 ;  /* 0x000000ffff127224 */ /* 0x000fc600078e0022 */
[----:B------:R-:W-:-:S03]  /*8c00*/  SEL R19, R19, R35, P0 ;  /* 0x0000002313137207 */ /* 0x000fc60000000000 */
[----:B------:R-:W-:-:S08]  /*8c10*/  DADD R20, R16, R14 ;  /* 0x0000000010147229 */ /* 0x000fd0000000000e */
[----:B------:R-:W-:Y:S02]  /*8c20*/  DADD R16, R16, -R20 ;  /* 0x0000000010107229 */ /* 0x000fe40000000814 */
[----:B------:R-:W-:-:S06]  /*8c30*/  DMUL R24, R20, R18 ;  /* 0x0000001214187228 */ /* 0x000fcc0000000000 */
[----:B------:R-:W-:Y:S02]  /*8c40*/  DADD R16, R14, R16 ;  /* 0x000000000e107229 */ /* 0x000fe40000000010 */
[----:B------:R-:W-:Y:S01]  /*8c50*/  DFMA R20, R20, R18, -R24 ;  /* 0x000000121414722b */ /* 0x000fe20000000818 */
[----:B------:R-:W-:Y:S02]  /*8c60*/  IMAD.MOV.U32 R14, RZ, RZ, 0x652b82fe ;  /* 0x652b82feff0e7424 */ /* 0x000fe400078e00ff */
[----:B------:R-:W-:-:S05]  /*8c70*/  IMAD.MOV.U32 R15, RZ, RZ, 0x3ff71547 ;  /* 0x3ff71547ff0f7424 */ /* 0x000fca00078e00ff */
[----:B------:R-:W-:-:S08]  /*8c80*/  DFMA R18, R16, R18, R20 ;  /* 0x000000121012722b */ /* 0x000fd00000000014 */
        /* <DEDUP_REMOVED lines=39> */
[----:B------:R-:W-:-:S08]  /*8f00*/  DADD R20, R24, -R16 ;  /* 0x0000000018147229 */ /* 0x000fd00000000810 */
[----:B------:R-:W-:Y:S01]  /*8f10*/  DADD R20, R18, R20 ;  /* 0x0000000012147229 */ /* 0x000fe20000000014 */
[----:B------:R-:W-:Y:S02]  /*8f20*/  IMAD R19, R14, 0x100000, R23 ;  /* 0x001000000e137824 */ /* 0x000fe400078e0217 */
[----:B------:R-:W-:Y:S01]  /*8f30*/  IMAD.MOV.U32 R18, RZ, RZ, R22 ;  /* 0x000000ffff127224 */ /* 0x000fe200078e0016 */
[----:B------:R-:W-:Y:S07]  /*8f40*/  @!P0 BRA `(.L_x_61) ;  /* 0x0000000000308947 */ /* 0x000fee0003800000 */
        /* <DEDUP_REMOVED lines=12> */
.L_x_61:
[----:B------:R-:W-:Y:S01]  /*9010*/  DFMA R20, R20, R18, R18 ;  /* 0x000000121414722b */ /* 0x000fe20000000012 */
[----:B------:R-:W-:Y:S01]  /*9020*/  IMAD.MOV.U32 R7, RZ, RZ, 0x0 ;  /* 0x00000000ff077424 */ /* 0x000fe200078e00ff */
[----:B------:R-:W-:-:S08]  /*9030*/  DSETP.NEU.AND P0, PT, |R18|, +INF , PT ;  /* 0x7ff000001200742a */ /* 0x000fd00003f0d200 */
[----:B------:R-:W-:Y:S02]  /*9040*/  FSEL R14, R18, R20, !P0 ;  /* 0x00000014120e7208 */ /* 0x000fe40004000000 */
[----:B------:R-:W-:Y:S01]  /*9050*/  FSEL R15, R19, R21, !P0 ;  /* 0x00000015130f7208 */ /* 0x000fe20004000000 */
[----:B------:R-:W-:Y:S06]  /*9060*/  RET.REL.NODEC R6 `(compute_chudnovsky_terms_kernel) ;  /* 0xffffff6c06e47950 */ /* 0x000fec0003c3ffff */
.L_x_62:
[----:B------:R-:W-:-:S00]  /*9070*/  BRA `(.L_x_62) ;  /* 0xfffffffc00fc7947 */ /* 0x000fc0000383ffff */
[----:B------:R-:W-:-:S00]  /*9080*/  NOP ;  /* 0x0000000000007918 */ /* 0x000fc00000000000 */
[----:B------:R-:W-:-:S00]  /*9090*/  NOP ;  /* 0x0000000000007918 */ /* 0x000fc00000000000 */
[----:B------:R-:W-:-:S00]  /*90a0*/  NOP ;  /* 0x0000000000007918 */ /* 0x000fc00000000000 */
[----:B------:R-:W-:-:S00]  /*90b0*/  NOP ;  /* 0x0000000000007918 */ /* 0x000fc00000000000 */
[----:B------:R-:W-:-:S00]  /*90c0*/  NOP ;  /* 0x0000000000007918 */ /* 0x000fc00000000000 */
[----:B------:R-:W-:-:S00]  /*90d0*/  NOP ;  /* 0x0000000000007918 */ /* 0x000fc00000000000 */
[----:B------:R-:W-:-:S00]  /*90e0*/  NOP ;  /* 0x0000000000007918 */ /* 0x000fc00000000000 */
[----:B------:R-:W-:-:S00]  /*90f0*/  NOP ;  /* 0x0000000000007918 */ /* 0x000fc00000000000 */
.L_x_65:


//--------------------- .nv.global.init           --------------------------
	.section	.nv.global.init,"aw",@progbits
	.align	16
.nv.global.init:
	.type		__cudart_sin_cos_coeffs,@object
	.size		__cudart_sin_cos_coeffs,(.L_0 - __cudart_sin_cos_coeffs)
__cudart_sin_cos_coeffs:
        /*0000*/ 	.byte	0x46, 0xd2, 0xb0, 0x2c, 0xf1, 0xe5, 0x5a, 0xbe, 0x92, 0xe3, 0xac, 0x69, 0xe3, 0x1d, 0xc7, 0x3e
        /*0010*/ 	.byte	0xa1, 0x62, 0xdb, 0x19, 0xa0, 0x01, 0x2a, 0xbf, 0x18, 0x08, 0x11, 0x11, 0x11, 0x11, 0x81, 0x3f
        /*0020*/ 	.byte	0x54, 0x55, 0x55, 0x55, 0x55, 0x55, 0xc5, 0xbf, 0x00, 0x00, 0x00, 0x00, 0x00, 0x00, 0x00, 0x00
        /*0030*/ 	.byte	0x00, 0x00, 0x00, 0x00, 0x00, 0x00, 0x00, 0x00, 0x64, 0x81, 0xfd, 0x20, 0x83, 0xff, 0xa8, 0xbd
        /*0040*/ 	.byte	0x28, 0x85, 0xef, 0xc1, 0xa7, 0xee, 0x21, 0x3e, 0xd9, 0xe6, 0x06, 0x8e, 0x4f, 0x7e, 0x92, 0xbe
        /*0050*/ 	.byte	0xe9, 0xbc, 0xdd, 0x19, 0xa0, 0x01, 0xfa, 0x3e, 0x47, 0x5d, 0xc1, 0x16, 0x6c, 0xc1, 0x56, 0xbf
        /*0060*/ 	.byte	0x51, 0x55, 0x55, 0x55, 0x55, 0x55, 0xa5, 0x3f, 0x00, 0x00, 0x00, 0x00, 0x00, 0x00, 0xe0, 0xbf
        /*0070*/ 	.byte	0x00, 0x00, 0x00, 0x00, 0x00, 0x00, 0xf0, 0x3f, 0x00, 0x00, 0x00, 0x00, 0x00, 0x00, 0x00, 0x00
.L_0:


//--------------------- .nv.shared.reserved.0     --------------------------
	.section	.nv.shared.reserved.0,"aw",@nobits
	.weak		__nv_reservedSMEM_offset_0_alias
	.size		__nv_reservedSMEM_offset_0_alias, 0, 64
	.other		__nv_reservedSMEM_offset_0_alias,@"STO_CUDA_RESERVED_SHARED STV_DEFAULT"
__nv_reservedSMEM_offset_0_alias:
	.zero		0
	.zero		64


//--------------------- .nv.constant0.compute_chudnovsky_terms_kernel --------------------------
	.section	.nv.constant0.compute_chudnovsky_terms_kernel,"a",@progbits
	.sectionflags	@""
	.align	4
.nv.constant0.compute_chudnovsky_terms_kernel:
	.zero		908


//--------------------- SYMBOLS --------------------------

	.type		.nv.reservedSmem.offset0,@object
	.size		.nv.reservedSmem.offset0,0x4
